//
// Generated by NVIDIA NVVM Compiler
//
// Compiler Build ID: CL-36424714
// Cuda compilation tools, release 13.0, V13.0.88
// Based on NVVM 20.0.0
//

.version 9.0
.target sm_100
.address_size 64

	// .globl	_Z11propagationPdS_S_jd
.extern .func  (.param .b32 func_retval0) vprintf
(
	.param .b64 vprintf_param_0,
	.param .b64 vprintf_param_1
)
;
.func  (.param .b64 func_retval0) __internal_accurate_pow
(
	.param .b64 __internal_accurate_pow_param_0
)
;
.global .align 1 .b8 $str[15] = {84, 104, 114, 101, 97, 100, 32, 105, 100, 58, 32, 37, 117, 10};
.global .align 1 .b8 $str$1[30] = {37, 108, 102, 44, 37, 108, 102, 44, 37, 108, 102, 44, 37, 108, 102, 44, 37, 108, 102, 44, 37, 108, 102, 44, 37, 108, 102, 32, 10};

.visible .entry _Z11propagationPdS_S_jd(
	.param .u64 .ptr .align 1 _Z11propagationPdS_S_jd_param_0,
	.param .u64 .ptr .align 1 _Z11propagationPdS_S_jd_param_1,
	.param .u64 .ptr .align 1 _Z11propagationPdS_S_jd_param_2,
	.param .u32 _Z11propagationPdS_S_jd_param_3,
	.param .f64 _Z11propagationPdS_S_jd_param_4
)
{
	.local .align 8 .b8 	__local_depot0[56];
	.reg .b64 	%SP;
	.reg .b64 	%SPL;
	.reg .pred 	%p<44>;
	.reg .b32 	%r<45>;
	.reg .b64 	%rd<47>;
	.reg .b64 	%fd<167>;

	mov.u64 	%SPL, __local_depot0;
	cvta.local.u64 	%SP, %SPL;
	ld.param.u64 	%rd20, [_Z11propagationPdS_S_jd_param_0];
	ld.param.u64 	%rd21, [_Z11propagationPdS_S_jd_param_1];
	ld.param.u64 	%rd22, [_Z11propagationPdS_S_jd_param_2];
	ld.param.u32 	%r7, [_Z11propagationPdS_S_jd_param_3];
	cvta.to.global.u64 	%rd1, %rd22;
	cvta.to.global.u64 	%rd2, %rd21;
	cvta.to.global.u64 	%rd3, %rd20;
	add.u64 	%rd23, %SP, 0;
	add.u64 	%rd24, %SPL, 0;
	mov.u32 	%r8, %tid.x;
	st.local.u32 	[%rd24], %r8;
	mov.u64 	%rd25, $str;
	cvta.global.u64 	%rd26, %rd25;
	{ // callseq 0, 0
	.param .b64 param0;
	st.param.b64 	[param0], %rd26;
	.param .b64 param1;
	st.param.b64 	[param1], %rd23;
	.param .b32 retval0;
	call.uni (retval0), 
	vprintf, 
	(
	param0, 
	param1
	);
	ld.param.b32 	%r9, [retval0];
	} // callseq 0
	ld.global.f64 	%fd62, [%rd3];
	ld.global.f64 	%fd63, [%rd2];
	ld.global.f64 	%fd64, [%rd2+8];
	ld.global.f64 	%fd65, [%rd2+16];
	ld.global.f64 	%fd66, [%rd1];
	ld.global.f64 	%fd67, [%rd1+8];
	ld.global.f64 	%fd68, [%rd1+24];
	st.local.f64 	[%rd24], %fd62;
	st.local.f64 	[%rd24+8], %fd63;
	st.local.f64 	[%rd24+16], %fd64;
	st.local.f64 	[%rd24+24], %fd65;
	st.local.f64 	[%rd24+32], %fd66;
	st.local.f64 	[%rd24+40], %fd67;
	st.local.f64 	[%rd24+48], %fd68;
	mov.u64 	%rd27, $str$1;
	cvta.global.u64 	%rd28, %rd27;
	{ // callseq 1, 0
	.param .b64 param0;
	st.param.b64 	[param0], %rd28;
	.param .b64 param1;
	st.param.b64 	[param1], %rd23;
	.param .b32 retval0;
	call.uni (retval0), 
	vprintf, 
	(
	param0, 
	param1
	);
	ld.param.b32 	%r11, [retval0];
	} // callseq 1
	setp.eq.s32 	%p2, %r7, 0;
	@%p2 bra 	$L__BB0_28;
	mov.f64 	%fd69, 0d4000000000000000;
	{
	.reg .b32 %temp; 
	mov.b64 	{%temp, %r1}, %fd69;
	}
	and.b32  	%r2, %r1, 2146435072;
	setp.eq.s32 	%p3, %r2, 1062207488;
	setp.lt.s32 	%p4, %r1, 0;
	selp.b32 	%r3, 0, 2146435072, %p4;
	and.b32  	%r13, %r1, 2147483647;
	setp.ne.s32 	%p5, %r13, 1071644672;
	and.pred  	%p1, %p3, %p5;
	mov.b64 	%rd41, 0;
$L__BB0_2:
	setp.eq.s32 	%p6, %r7, 1;
	mov.f64 	%fd152, 0d0000000000000000;
	mov.b64 	%rd46, 0;
	mov.f64 	%fd151, %fd152;
	mov.f64 	%fd150, %fd152;
	@%p6 bra 	$L__BB0_19;
	add.s64 	%rd43, %rd2, 24;
	add.s64 	%rd42, %rd3, 8;
	mov.f64 	%fd152, 0d0000000000000000;
	mov.b64 	%rd45, 0;
	mov.u64 	%rd44, %rd41;
$L__BB0_4:
	setp.eq.s64 	%p7, %rd44, 0;
	@%p7 bra 	$L__BB0_11;
	setp.lt.s32 	%p8, %r1, 0;
	setp.eq.s32 	%p9, %r2, 1062207488;
	mad.lo.s64 	%rd32, %rd41, 24, %rd2;
	ld.global.f64 	%fd73, [%rd32];
	ld.global.f64 	%fd74, [%rd43+-24];
	sub.f64 	%fd4, %fd73, %fd74;
	ld.global.f64 	%fd75, [%rd32+8];
	ld.global.f64 	%fd76, [%rd43+-16];
	sub.f64 	%fd5, %fd75, %fd76;
	ld.global.f64 	%fd77, [%rd32+16];
	ld.global.f64 	%fd78, [%rd43+-8];
	sub.f64 	%fd6, %fd77, %fd78;
	mul.f64 	%fd79, %fd5, %fd5;
	fma.rn.f64 	%fd80, %fd4, %fd4, %fd79;
	fma.rn.f64 	%fd7, %fd6, %fd6, %fd80;
	sqrt.rn.f64 	%fd8, %fd7;
	ld.global.f64 	%fd9, [%rd42+-8];
	{
	.reg .b32 %temp; 
	mov.b64 	{%temp, %r4}, %fd8;
	}
	abs.f64 	%fd10, %fd8;
	{ // callseq 2, 0
	.param .b64 param0;
	st.param.f64 	[param0], %fd10;
	.param .b64 retval0;
	call.uni (retval0), 
	__internal_accurate_pow, 
	(
	param0
	);
	ld.param.f64 	%fd81, [retval0];
	} // callseq 2
	setp.lt.s32 	%p11, %r4, 0;
	neg.f64 	%fd83, %fd81;
	selp.f64 	%fd84, %fd83, %fd81, %p9;
	selp.f64 	%fd85, %fd84, %fd81, %p11;
	setp.eq.f64 	%p12, %fd7, 0d0000000000000000;
	selp.b32 	%r14, %r4, 0, %p9;
	or.b32  	%r15, %r14, 2146435072;
	selp.b32 	%r16, %r15, %r14, %p8;
	mov.b32 	%r17, 0;
	mov.b64 	%fd86, {%r17, %r16};
	selp.f64 	%fd149, %fd86, %fd85, %p12;
	add.f64 	%fd87, %fd8, 0d4000000000000000;
	{
	.reg .b32 %temp; 
	mov.b64 	{%temp, %r18}, %fd87;
	}
	and.b32  	%r19, %r18, 2146435072;
	setp.ne.s32 	%p13, %r19, 2146435072;
	@%p13 bra 	$L__BB0_10;
	setp.ge.f64 	%p14, %fd7, 0d0000000000000000;
	@%p14 bra 	$L__BB0_8;
	mov.f64 	%fd88, 0d4000000000000000;
	add.rn.f64 	%fd149, %fd8, %fd88;
	bra.uni 	$L__BB0_10;
$L__BB0_8:
	setp.neu.f64 	%p15, %fd10, 0d7FF0000000000000;
	@%p15 bra 	$L__BB0_10;
	or.b32  	%r20, %r3, -2147483648;
	selp.b32 	%r21, %r20, %r3, %p1;
	selp.b32 	%r22, %r21, %r3, %p11;
	mov.b32 	%r23, 0;
	mov.b64 	%fd149, {%r23, %r22};
$L__BB0_10:
	setp.eq.f64 	%p17, %fd8, 0d3FF0000000000000;
	selp.f64 	%fd89, 0d3FF0000000000000, %fd149, %p17;
	mul.f64 	%fd90, %fd9, 0dBDD25598616DD9F1;
	div.rn.f64 	%fd91, %fd90, %fd89;
	div.rn.f64 	%fd92, %fd4, %fd8;
	div.rn.f64 	%fd93, %fd5, %fd8;
	div.rn.f64 	%fd94, %fd6, %fd8;
	fma.rn.f64 	%fd150, %fd92, %fd91, %fd150;
	fma.rn.f64 	%fd151, %fd93, %fd91, %fd151;
	fma.rn.f64 	%fd152, %fd94, %fd91, %fd152;
$L__BB0_11:
	add.s64 	%rd33, %rd45, 1;
	setp.eq.s64 	%p18, %rd33, %rd41;
	@%p18 bra 	$L__BB0_18;
	setp.lt.s32 	%p19, %r1, 0;
	setp.eq.s32 	%p20, %r2, 1062207488;
	mad.lo.s64 	%rd34, %rd41, 24, %rd2;
	ld.global.f64 	%fd95, [%rd34];
	ld.global.f64 	%fd96, [%rd43];
	sub.f64 	%fd21, %fd95, %fd96;
	ld.global.f64 	%fd97, [%rd34+8];
	ld.global.f64 	%fd98, [%rd43+8];
	sub.f64 	%fd22, %fd97, %fd98;
	ld.global.f64 	%fd99, [%rd34+16];
	ld.global.f64 	%fd100, [%rd43+16];
	sub.f64 	%fd23, %fd99, %fd100;
	mul.f64 	%fd101, %fd22, %fd22;
	fma.rn.f64 	%fd102, %fd21, %fd21, %fd101;
	fma.rn.f64 	%fd24, %fd23, %fd23, %fd102;
	sqrt.rn.f64 	%fd25, %fd24;
	ld.global.f64 	%fd26, [%rd42];
	{
	.reg .b32 %temp; 
	mov.b64 	{%temp, %r5}, %fd25;
	}
	abs.f64 	%fd27, %fd25;
	{ // callseq 3, 0
	.param .b64 param0;
	st.param.f64 	[param0], %fd27;
	.param .b64 retval0;
	call.uni (retval0), 
	__internal_accurate_pow, 
	(
	param0
	);
	ld.param.f64 	%fd103, [retval0];
	} // callseq 3
	setp.lt.s32 	%p22, %r5, 0;
	neg.f64 	%fd105, %fd103;
	selp.f64 	%fd106, %fd105, %fd103, %p20;
	selp.f64 	%fd107, %fd106, %fd103, %p22;
	setp.eq.f64 	%p23, %fd24, 0d0000000000000000;
	selp.b32 	%r24, %r5, 0, %p20;
	or.b32  	%r25, %r24, 2146435072;
	selp.b32 	%r26, %r25, %r24, %p19;
	mov.b32 	%r27, 0;
	mov.b64 	%fd108, {%r27, %r26};
	selp.f64 	%fd153, %fd108, %fd107, %p23;
	add.f64 	%fd109, %fd25, 0d4000000000000000;
	{
	.reg .b32 %temp; 
	mov.b64 	{%temp, %r28}, %fd109;
	}
	and.b32  	%r29, %r28, 2146435072;
	setp.ne.s32 	%p24, %r29, 2146435072;
	@%p24 bra 	$L__BB0_17;
	setp.ltu.f64 	%p25, %fd24, 0d0000000000000000;
	@%p25 bra 	$L__BB0_16;
	setp.neu.f64 	%p26, %fd27, 0d7FF0000000000000;
	@%p26 bra 	$L__BB0_17;
	or.b32  	%r30, %r3, -2147483648;
	selp.b32 	%r31, %r30, %r3, %p1;
	selp.b32 	%r32, %r31, %r3, %p22;
	mov.b32 	%r33, 0;
	mov.b64 	%fd153, {%r33, %r32};
	bra.uni 	$L__BB0_17;
$L__BB0_16:
	mov.f64 	%fd110, 0d4000000000000000;
	add.rn.f64 	%fd153, %fd25, %fd110;
$L__BB0_17:
	setp.eq.f64 	%p28, %fd25, 0d3FF0000000000000;
	selp.f64 	%fd111, 0d3FF0000000000000, %fd153, %p28;
	mul.f64 	%fd112, %fd26, 0dBDD25598616DD9F1;
	div.rn.f64 	%fd113, %fd112, %fd111;
	div.rn.f64 	%fd114, %fd21, %fd25;
	div.rn.f64 	%fd115, %fd22, %fd25;
	div.rn.f64 	%fd116, %fd23, %fd25;
	fma.rn.f64 	%fd150, %fd114, %fd113, %fd150;
	fma.rn.f64 	%fd151, %fd115, %fd113, %fd151;
	fma.rn.f64 	%fd152, %fd116, %fd113, %fd152;
$L__BB0_18:
	add.s64 	%rd45, %rd45, 2;
	add.s64 	%rd44, %rd44, -2;
	add.s64 	%rd43, %rd43, 48;
	add.s64 	%rd42, %rd42, 16;
	cvt.u64.u32 	%rd35, %r7;
	and.b64  	%rd46, %rd35, 4294967294;
	setp.ne.s64 	%p29, %rd45, %rd46;
	@%p29 bra 	$L__BB0_4;
$L__BB0_19:
	mul.lo.s64 	%rd17, %rd41, 24;
	cvt.u64.u32 	%rd18, %r7;
	and.b32  	%r34, %r7, 1;
	setp.eq.b32 	%p30, %r34, 1;
	not.pred 	%p31, %p30;
	@%p31 bra 	$L__BB0_27;
	setp.eq.s64 	%p32, %rd46, %rd41;
	@%p32 bra 	$L__BB0_27;
	setp.lt.s32 	%p33, %r1, 0;
	setp.eq.s32 	%p34, %r2, 1062207488;
	add.s64 	%rd36, %rd2, %rd17;
	ld.global.f64 	%fd117, [%rd36];
	mad.lo.s64 	%rd37, %rd46, 24, %rd2;
	ld.global.f64 	%fd118, [%rd37];
	sub.f64 	%fd44, %fd117, %fd118;
	ld.global.f64 	%fd119, [%rd36+8];
	ld.global.f64 	%fd120, [%rd37+8];
	sub.f64 	%fd45, %fd119, %fd120;
	ld.global.f64 	%fd121, [%rd36+16];
	ld.global.f64 	%fd122, [%rd37+16];
	sub.f64 	%fd46, %fd121, %fd122;
	mul.f64 	%fd123, %fd45, %fd45;
	fma.rn.f64 	%fd124, %fd44, %fd44, %fd123;
	fma.rn.f64 	%fd47, %fd46, %fd46, %fd124;
	sqrt.rn.f64 	%fd48, %fd47;
	shl.b64 	%rd38, %rd46, 3;
	add.s64 	%rd39, %rd3, %rd38;
	ld.global.f64 	%fd49, [%rd39];
	{
	.reg .b32 %temp; 
	mov.b64 	{%temp, %r6}, %fd48;
	}
	abs.f64 	%fd50, %fd48;
	{ // callseq 4, 0
	.param .b64 param0;
	st.param.f64 	[param0], %fd50;
	.param .b64 retval0;
	call.uni (retval0), 
	__internal_accurate_pow, 
	(
	param0
	);
	ld.param.f64 	%fd125, [retval0];
	} // callseq 4
	setp.lt.s32 	%p36, %r6, 0;
	neg.f64 	%fd127, %fd125;
	selp.f64 	%fd128, %fd127, %fd125, %p34;
	selp.f64 	%fd129, %fd128, %fd125, %p36;
	setp.eq.f64 	%p37, %fd47, 0d0000000000000000;
	selp.b32 	%r35, %r6, 0, %p34;
	or.b32  	%r36, %r35, 2146435072;
	selp.b32 	%r37, %r36, %r35, %p33;
	mov.b32 	%r38, 0;
	mov.b64 	%fd130, {%r38, %r37};
	selp.f64 	%fd163, %fd130, %fd129, %p37;
	add.f64 	%fd131, %fd48, 0d4000000000000000;
	{
	.reg .b32 %temp; 
	mov.b64 	{%temp, %r39}, %fd131;
	}
	and.b32  	%r40, %r39, 2146435072;
	setp.ne.s32 	%p38, %r40, 2146435072;
	@%p38 bra 	$L__BB0_26;
	setp.ltu.f64 	%p39, %fd47, 0d0000000000000000;
	@%p39 bra 	$L__BB0_25;
	setp.neu.f64 	%p40, %fd50, 0d7FF0000000000000;
	@%p40 bra 	$L__BB0_26;
	or.b32  	%r41, %r3, -2147483648;
	selp.b32 	%r42, %r41, %r3, %p1;
	selp.b32 	%r43, %r42, %r3, %p36;
	mov.b32 	%r44, 0;
	mov.b64 	%fd163, {%r44, %r43};
	bra.uni 	$L__BB0_26;
$L__BB0_25:
	mov.f64 	%fd132, 0d4000000000000000;
	add.rn.f64 	%fd163, %fd48, %fd132;
$L__BB0_26:
	setp.eq.f64 	%p42, %fd48, 0d3FF0000000000000;
	selp.f64 	%fd133, 0d3FF0000000000000, %fd163, %p42;
	mul.f64 	%fd134, %fd49, 0dBDD25598616DD9F1;
	div.rn.f64 	%fd135, %fd134, %fd133;
	div.rn.f64 	%fd136, %fd44, %fd48;
	div.rn.f64 	%fd137, %fd45, %fd48;
	div.rn.f64 	%fd138, %fd46, %fd48;
	fma.rn.f64 	%fd150, %fd136, %fd135, %fd150;
	fma.rn.f64 	%fd151, %fd137, %fd135, %fd151;
	fma.rn.f64 	%fd152, %fd138, %fd135, %fd152;
$L__BB0_27:
	ld.param.f64 	%fd145, [_Z11propagationPdS_S_jd_param_4];
	add.s64 	%rd40, %rd1, %rd17;
	ld.global.f64 	%fd139, [%rd40];
	fma.rn.f64 	%fd140, %fd145, %fd150, %fd139;
	st.global.f64 	[%rd40], %fd140;
	ld.global.f64 	%fd141, [%rd40+8];
	fma.rn.f64 	%fd142, %fd145, %fd151, %fd141;
	st.global.f64 	[%rd40+8], %fd142;
	ld.global.f64 	%fd143, [%rd40+16];
	fma.rn.f64 	%fd144, %fd145, %fd152, %fd143;
	st.global.f64 	[%rd40+16], %fd144;
	add.s64 	%rd41, %rd41, 1;
	setp.ne.s64 	%p43, %rd41, %rd18;
	@%p43 bra 	$L__BB0_2;
$L__BB0_28:
	ret;

}
	// .globl	_Z16update_positionsPdS_jd
.visible .entry _Z16update_positionsPdS_jd(
	.param .u64 .ptr .align 1 _Z16update_positionsPdS_jd_param_0,
	.param .u64 .ptr .align 1 _Z16update_positionsPdS_jd_param_1,
	.param .u32 _Z16update_positionsPdS_jd_param_2,
	.param .f64 _Z16update_positionsPdS_jd_param_3
)
{
	.reg .pred 	%p<8>;
	.reg .b32 	%r<2>;
	.reg .b64 	%rd<32>;
	.reg .b64 	%fd<65>;

	ld.param.u64 	%rd17, [_Z16update_positionsPdS_jd_param_0];
	ld.param.u64 	%rd18, [_Z16update_positionsPdS_jd_param_1];
	ld.param.u32 	%r1, [_Z16update_positionsPdS_jd_param_2];
	ld.param.f64 	%fd1, [_Z16update_positionsPdS_jd_param_3];
	cvta.to.global.u64 	%rd1, %rd17;
	cvta.to.global.u64 	%rd2, %rd18;
	cvt.u64.u32 	%rd3, %r1;
	setp.eq.s32 	%p1, %r1, 0;
	@%p1 bra 	$L__BB1_9;
	and.b64  	%rd4, %rd3, 3;
	setp.lt.u32 	%p2, %r1, 4;
	mov.b64 	%rd31, 0;
	@%p2 bra 	$L__BB1_4;
	and.b64  	%rd31, %rd3, 4294967292;
	add.s64 	%rd28, %rd2, 48;
	add.s64 	%rd27, %rd1, 48;
	mov.u64 	%rd29, %rd31;
$L__BB1_3:
	.pragma "nounroll";
	ld.global.f64 	%fd2, [%rd28+-48];
	ld.global.f64 	%fd3, [%rd27+-48];
	fma.rn.f64 	%fd4, %fd1, %fd2, %fd3;
	st.global.f64 	[%rd27+-48], %fd4;
	ld.global.f64 	%fd5, [%rd28+-40];
	ld.global.f64 	%fd6, [%rd27+-40];
	fma.rn.f64 	%fd7, %fd1, %fd5, %fd6;
	st.global.f64 	[%rd27+-40], %fd7;
	ld.global.f64 	%fd8, [%rd28+-32];
	ld.global.f64 	%fd9, [%rd27+-32];
	fma.rn.f64 	%fd10, %fd1, %fd8, %fd9;
	st.global.f64 	[%rd27+-32], %fd10;
	ld.global.f64 	%fd11, [%rd28+-24];
	ld.global.f64 	%fd12, [%rd27+-24];
	fma.rn.f64 	%fd13, %fd1, %fd11, %fd12;
	st.global.f64 	[%rd27+-24], %fd13;
	ld.global.f64 	%fd14, [%rd28+-16];
	ld.global.f64 	%fd15, [%rd27+-16];
	fma.rn.f64 	%fd16, %fd1, %fd14, %fd15;
	st.global.f64 	[%rd27+-16], %fd16;
	ld.global.f64 	%fd17, [%rd28+-8];
	ld.global.f64 	%fd18, [%rd27+-8];
	fma.rn.f64 	%fd19, %fd1, %fd17, %fd18;
	st.global.f64 	[%rd27+-8], %fd19;
	ld.global.f64 	%fd20, [%rd28];
	ld.global.f64 	%fd21, [%rd27];
	fma.rn.f64 	%fd22, %fd1, %fd20, %fd21;
	st.global.f64 	[%rd27], %fd22;
	ld.global.f64 	%fd23, [%rd28+8];
	ld.global.f64 	%fd24, [%rd27+8];
	fma.rn.f64 	%fd25, %fd1, %fd23, %fd24;
	st.global.f64 	[%rd27+8], %fd25;
	ld.global.f64 	%fd26, [%rd28+16];
	ld.global.f64 	%fd27, [%rd27+16];
	fma.rn.f64 	%fd28, %fd1, %fd26, %fd27;
	st.global.f64 	[%rd27+16], %fd28;
	ld.global.f64 	%fd29, [%rd28+24];
	ld.global.f64 	%fd30, [%rd27+24];
	fma.rn.f64 	%fd31, %fd1, %fd29, %fd30;
	st.global.f64 	[%rd27+24], %fd31;
	ld.global.f64 	%fd32, [%rd28+32];
	ld.global.f64 	%fd33, [%rd27+32];
	fma.rn.f64 	%fd34, %fd1, %fd32, %fd33;
	st.global.f64 	[%rd27+32], %fd34;
	ld.global.f64 	%fd35, [%rd28+40];
	ld.global.f64 	%fd36, [%rd27+40];
	fma.rn.f64 	%fd37, %fd1, %fd35, %fd36;
	st.global.f64 	[%rd27+40], %fd37;
	add.s64 	%rd29, %rd29, -4;
	add.s64 	%rd28, %rd28, 96;
	add.s64 	%rd27, %rd27, 96;
	setp.ne.s64 	%p3, %rd29, 0;
	@%p3 bra 	$L__BB1_3;
$L__BB1_4:
	setp.eq.s64 	%p4, %rd4, 0;
	@%p4 bra 	$L__BB1_9;
	setp.eq.s64 	%p5, %rd4, 1;
	@%p5 bra 	$L__BB1_7;
	mul.lo.s64 	%rd20, %rd31, 24;
	add.s64 	%rd21, %rd2, %rd20;
	ld.global.f64 	%fd38, [%rd21];
	add.s64 	%rd22, %rd1, %rd20;
	ld.global.f64 	%fd39, [%rd22];
	fma.rn.f64 	%fd40, %fd1, %fd38, %fd39;
	st.global.f64 	[%rd22], %fd40;
	ld.global.f64 	%fd41, [%rd21+8];
	ld.global.f64 	%fd42, [%rd22+8];
	fma.rn.f64 	%fd43, %fd1, %fd41, %fd42;
	st.global.f64 	[%rd22+8], %fd43;
	ld.global.f64 	%fd44, [%rd21+16];
	ld.global.f64 	%fd45, [%rd22+16];
	fma.rn.f64 	%fd46, %fd1, %fd44, %fd45;
	st.global.f64 	[%rd22+16], %fd46;
	ld.global.f64 	%fd47, [%rd21+24];
	ld.global.f64 	%fd48, [%rd22+24];
	fma.rn.f64 	%fd49, %fd1, %fd47, %fd48;
	st.global.f64 	[%rd22+24], %fd49;
	ld.global.f64 	%fd50, [%rd21+32];
	ld.global.f64 	%fd51, [%rd22+32];
	fma.rn.f64 	%fd52, %fd1, %fd50, %fd51;
	st.global.f64 	[%rd22+32], %fd52;
	ld.global.f64 	%fd53, [%rd21+40];
	ld.global.f64 	%fd54, [%rd22+40];
	fma.rn.f64 	%fd55, %fd1, %fd53, %fd54;
	st.global.f64 	[%rd22+40], %fd55;
	add.s64 	%rd31, %rd31, 2;
$L__BB1_7:
	and.b64  	%rd23, %rd3, 1;
	setp.eq.b64 	%p6, %rd23, 1;
	not.pred 	%p7, %p6;
	@%p7 bra 	$L__BB1_9;
	mul.lo.s64 	%rd24, %rd31, 24;
	add.s64 	%rd25, %rd2, %rd24;
	ld.global.f64 	%fd56, [%rd25];
	add.s64 	%rd26, %rd1, %rd24;
	ld.global.f64 	%fd57, [%rd26];
	fma.rn.f64 	%fd58, %fd1, %fd56, %fd57;
	st.global.f64 	[%rd26], %fd58;
	ld.global.f64 	%fd59, [%rd25+8];
	ld.global.f64 	%fd60, [%rd26+8];
	fma.rn.f64 	%fd61, %fd1, %fd59, %fd60;
	st.global.f64 	[%rd26+8], %fd61;
	ld.global.f64 	%fd62, [%rd25+16];
	ld.global.f64 	%fd63, [%rd26+16];
	fma.rn.f64 	%fd64, %fd1, %fd62, %fd63;
	st.global.f64 	[%rd26+16], %fd64;
$L__BB1_9:
	ret;

}
.func  (.param .b64 func_retval0) __internal_accurate_pow(
	.param .b64 __internal_accurate_pow_param_0
)
{
	.reg .pred 	%p<8>;
	.reg .b32 	%r<49>;
	.reg .b32 	%f<3>;
	.reg .b64 	%fd<109>;

	ld.param.f64 	%fd10, [__internal_accurate_pow_param_0];
	{
	.reg .b32 %temp; 
	mov.b64 	{%temp, %r46}, %fd10;
	}
	{
	.reg .b32 %temp; 
	mov.b64 	{%r45, %temp}, %fd10;
	}
	shr.u32 	%r47, %r46, 20;
	setp.gt.u32 	%p1, %r46, 1048575;
	@%p1 bra 	$L__BB2_2;
	mul.f64 	%fd11, %fd10, 0d4350000000000000;
	{
	.reg .b32 %temp; 
	mov.b64 	{%temp, %r46}, %fd11;
	}
	{
	.reg .b32 %temp; 
	mov.b64 	{%r45, %temp}, %fd11;
	}
	shr.u32 	%r16, %r46, 20;
	add.s32 	%r47, %r16, -54;
$L__BB2_2:
	add.s32 	%r48, %r47, -1023;
	and.b32  	%r17, %r46, -2146435073;
	or.b32  	%r18, %r17, 1072693248;
	mov.b64 	%fd107, {%r45, %r18};
	setp.lt.u32 	%p2, %r18, 1073127583;
	@%p2 bra 	$L__BB2_4;
	{
	.reg .b32 %temp; 
	mov.b64 	{%r19, %temp}, %fd107;
	}
	{
	.reg .b32 %temp; 
	mov.b64 	{%temp, %r20}, %fd107;
	}
	add.s32 	%r21, %r20, -1048576;
	mov.b64 	%fd107, {%r19, %r21};
	add.s32 	%r48, %r47, -1022;
$L__BB2_4:
	add.f64 	%fd12, %fd107, 0dBFF0000000000000;
	add.f64 	%fd13, %fd107, 0d3FF0000000000000;
	rcp.approx.ftz.f64 	%fd14, %fd13;
	neg.f64 	%fd15, %fd13;
	fma.rn.f64 	%fd16, %fd15, %fd14, 0d3FF0000000000000;
	fma.rn.f64 	%fd17, %fd16, %fd16, %fd16;
	fma.rn.f64 	%fd18, %fd17, %fd14, %fd14;
	mul.f64 	%fd19, %fd12, %fd18;
	fma.rn.f64 	%fd20, %fd12, %fd18, %fd19;
	mul.f64 	%fd21, %fd20, %fd20;
	fma.rn.f64 	%fd22, %fd21, 0d3EB0F5FF7D2CAFE2, 0d3ED0F5D241AD3B5A;
	fma.rn.f64 	%fd23, %fd22, %fd21, 0d3EF3B20A75488A3F;
	fma.rn.f64 	%fd24, %fd23, %fd21, 0d3F1745CDE4FAECD5;
	fma.rn.f64 	%fd25, %fd24, %fd21, 0d3F3C71C7258A578B;
	fma.rn.f64 	%fd26, %fd25, %fd21, 0d3F6249249242B910;
	fma.rn.f64 	%fd27, %fd26, %fd21, 0d3F89999999999DFB;
	sub.f64 	%fd28, %fd12, %fd20;
	add.f64 	%fd29, %fd28, %fd28;
	neg.f64 	%fd30, %fd20;
	fma.rn.f64 	%fd31, %fd30, %fd12, %fd29;
	mul.f64 	%fd32, %fd18, %fd31;
	fma.rn.f64 	%fd33, %fd21, %fd27, 0d3FB5555555555555;
	mov.f64 	%fd34, 0d3FB5555555555555;
	sub.f64 	%fd35, %fd34, %fd33;
	fma.rn.f64 	%fd36, %fd21, %fd27, %fd35;
	add.f64 	%fd37, %fd36, 0dBC46A4CB00B9E7B0;
	add.f64 	%fd38, %fd33, %fd37;
	sub.f64 	%fd39, %fd33, %fd38;
	add.f64 	%fd40, %fd37, %fd39;
	mul.rn.f64 	%fd41, %fd20, %fd20;
	neg.f64 	%fd42, %fd41;
	fma.rn.f64 	%fd43, %fd20, %fd20, %fd42;
	{
	.reg .b32 %temp; 
	mov.b64 	{%r22, %temp}, %fd32;
	}
	{
	.reg .b32 %temp; 
	mov.b64 	{%temp, %r23}, %fd32;
	}
	add.s32 	%r24, %r23, 1048576;
	mov.b64 	%fd44, {%r22, %r24};
	fma.rn.f64 	%fd45, %fd20, %fd44, %fd43;
	mul.rn.f64 	%fd46, %fd41, %fd20;
	neg.f64 	%fd47, %fd46;
	fma.rn.f64 	%fd48, %fd41, %fd20, %fd47;
	fma.rn.f64 	%fd49, %fd41, %fd32, %fd48;
	fma.rn.f64 	%fd50, %fd45, %fd20, %fd49;
	mul.rn.f64 	%fd51, %fd38, %fd46;
	neg.f64 	%fd52, %fd51;
	fma.rn.f64 	%fd53, %fd38, %fd46, %fd52;
	fma.rn.f64 	%fd54, %fd38, %fd50, %fd53;
	fma.rn.f64 	%fd55, %fd40, %fd46, %fd54;
	add.f64 	%fd56, %fd51, %fd55;
	sub.f64 	%fd57, %fd51, %fd56;
	add.f64 	%fd58, %fd55, %fd57;
	add.f64 	%fd59, %fd20, %fd56;
	sub.f64 	%fd60, %fd20, %fd59;
	add.f64 	%fd61, %fd56, %fd60;
	add.f64 	%fd62, %fd58, %fd61;
	add.f64 	%fd63, %fd32, %fd62;
	add.f64 	%fd64, %fd59, %fd63;
	sub.f64 	%fd65, %fd59, %fd64;
	add.f64 	%fd66, %fd63, %fd65;
	xor.b32  	%r25, %r48, -2147483648;
	mov.b32 	%r26, 1127219200;
	mov.b64 	%fd67, {%r25, %r26};
	mov.b32 	%r27, -2147483648;
	mov.b64 	%fd68, {%r27, %r26};
	sub.f64 	%fd69, %fd67, %fd68;
	fma.rn.f64 	%fd70, %fd69, 0d3FE62E42FEFA39EF, %fd64;
	fma.rn.f64 	%fd71, %fd69, 0dBFE62E42FEFA39EF, %fd70;
	sub.f64 	%fd72, %fd71, %fd64;
	sub.f64 	%fd73, %fd66, %fd72;
	fma.rn.f64 	%fd74, %fd69, 0d3C7ABC9E3B39803F, %fd73;
	add.f64 	%fd75, %fd70, %fd74;
	sub.f64 	%fd76, %fd70, %fd75;
	add.f64 	%fd77, %fd74, %fd76;
	mov.f64 	%fd78, 0d4000000000000000;
	{
	.reg .b32 %temp; 
	mov.b64 	{%temp, %r28}, %fd78;
	}
	{
	.reg .b32 %temp; 
	mov.b64 	{%r29, %temp}, %fd78;
	}
	shl.b32 	%r30, %r28, 1;
	setp.gt.u32 	%p3, %r30, -33554433;
	and.b32  	%r31, %r28, -15728641;
	selp.b32 	%r32, %r31, %r28, %p3;
	mov.b64 	%fd79, {%r29, %r32};
	mul.rn.f64 	%fd80, %fd75, %fd79;
	neg.f64 	%fd81, %fd80;
	fma.rn.f64 	%fd82, %fd75, %fd79, %fd81;
	fma.rn.f64 	%fd83, %fd77, %fd79, %fd82;
	add.f64 	%fd4, %fd80, %fd83;
	sub.f64 	%fd84, %fd80, %fd4;
	add.f64 	%fd5, %fd83, %fd84;
	fma.rn.f64 	%fd85, %fd4, 0d3FF71547652B82FE, 0d4338000000000000;
	{
	.reg .b32 %temp; 
	mov.b64 	{%r13, %temp}, %fd85;
	}
	mov.f64 	%fd86, 0dC338000000000000;
	add.rn.f64 	%fd87, %fd85, %fd86;
	fma.rn.f64 	%fd88, %fd87, 0dBFE62E42FEFA39EF, %fd4;
	fma.rn.f64 	%fd89, %fd87, 0dBC7ABC9E3B39803F, %fd88;
	fma.rn.f64 	%fd90, %fd89, 0d3E5ADE1569CE2BDF, 0d3E928AF3FCA213EA;
	fma.rn.f64 	%fd91, %fd90, %fd89, 0d3EC71DEE62401315;
	fma.rn.f64 	%fd92, %fd91, %fd89, 0d3EFA01997C89EB71;
	fma.rn.f64 	%fd93, %fd92, %fd89, 0d3F2A01A014761F65;
	fma.rn.f64 	%fd94, %fd93, %fd89, 0d3F56C16C1852B7AF;
	fma.rn.f64 	%fd95, %fd94, %fd89, 0d3F81111111122322;
	fma.rn.f64 	%fd96, %fd95, %fd89, 0d3FA55555555502A1;
	fma.rn.f64 	%fd97, %fd96, %fd89, 0d3FC5555555555511;
	fma.rn.f64 	%fd98, %fd97, %fd89, 0d3FE000000000000B;
	fma.rn.f64 	%fd99, %fd98, %fd89, 0d3FF0000000000000;
	fma.rn.f64 	%fd100, %fd99, %fd89, 0d3FF0000000000000;
	{
	.reg .b32 %temp; 
	mov.b64 	{%r14, %temp}, %fd100;
	}
	{
	.reg .b32 %temp; 
	mov.b64 	{%temp, %r15}, %fd100;
	}
	shl.b32 	%r33, %r13, 20;
	add.s32 	%r34, %r33, %r15;
	mov.b64 	%fd108, {%r14, %r34};
	{
	.reg .b32 %temp; 
	mov.b64 	{%temp, %r35}, %fd4;
	}
	mov.b32 	%f2, %r35;
	abs.f32 	%f1, %f2;
	setp.lt.f32 	%p4, %f1, 0f4086232B;
	@%p4 bra 	$L__BB2_7;
	setp.lt.f64 	%p5, %fd4, 0d0000000000000000;
	add.f64 	%fd101, %fd4, 0d7FF0000000000000;
	selp.f64 	%fd108, 0d0000000000000000, %fd101, %p5;
	setp.geu.f32 	%p6, %f1, 0f40874800;
	@%p6 bra 	$L__BB2_7;
	shr.u32 	%r36, %r13, 31;
	add.s32 	%r37, %r13, %r36;
	shr.s32 	%r38, %r37, 1;
	shl.b32 	%r39, %r38, 20;
	add.s32 	%r40, %r15, %r39;
	mov.b64 	%fd102, {%r14, %r40};
	sub.s32 	%r41, %r13, %r38;
	shl.b32 	%r42, %r41, 20;
	add.s32 	%r43, %r42, 1072693248;
	mov.b32 	%r44, 0;
	mov.b64 	%fd103, {%r44, %r43};
	mul.f64 	%fd108, %fd103, %fd102;
$L__BB2_7:
	abs.f64 	%fd104, %fd108;
	setp.eq.f64 	%p7, %fd104, 0d7FF0000000000000;
	fma.rn.f64 	%fd105, %fd108, %fd5, %fd108;
	selp.f64 	%fd106, %fd108, %fd105, %p7;
	st.param.f64 	[func_retval0], %fd106;
	ret;

}


// ===== COMPILED SASS (sm_100) =====

	.target	sm_100

	.elftype	@"ET_EXEC"


//--------------------- .note.nv.tkinfo           --------------------------
	.section	.note.nv.tkinfo,"",@"SHT_NOTE"
	.sectionflags	@"SHF_NOTE_NV_TKINFO"
	.tkinfo
        /*0018*/ 	.word	0x00000002
        /*0030*/ 	.string	""
        /*0030*/ 	.string	"ptxas"
        /*0030*/ 	.string	"Cuda compilation tools, release 13.0, V13.0.88"
        /*0030*/ 	.string	"Build cuda_13.0.r13.0/compiler.36424714_0"
        /*0030*/ 	.string	"-arch sm_100 -m 64 "



//--------------------- .note.nv.cuinfo           --------------------------
	.section	.note.nv.cuinfo,"",@"SHT_NOTE"
	.sectionflags	@"SHF_NOTE_NV_CUINFO"
        /*0018*/ 	.short	0x0002
        /*001a*/ 	.short	0x0064
        /*001c*/ 	.short	0x0082
	.zero		2


//--------------------- .nv.info                  --------------------------
	.section	.nv.info,"",@"SHT_CUDA_INFO"
	.align	4


	//----- nvinfo : EIATTR_REGCOUNT
	.align		4
        /*0000*/ 	.byte	0x04, 0x2f
        /*0002*/ 	.short	(.L_3 - .L_2)
	.align		4
.L_2:
        /*0004*/ 	.word	index@(_Z11propagationPdS_S_jd)
        /*0008*/ 	.word	0x00000038


	//----- nvinfo : EIATTR_FRAME_SIZE
	.align		4
.L_3:
        /*000c*/ 	.byte	0x04, 0x11
        /*000e*/ 	.short	(.L_5 - .L_4)
	.align		4
.L_4:
        /*0010*/ 	.word	index@($_Z11propagationPdS_S_jd$__internal_accurate_pow)
        /*0014*/ 	.word	0x00000038


	//----- nvinfo : EIATTR_FRAME_SIZE
	.align		4
.L_5:
        /*0018*/ 	.byte	0x04, 0x11
        /*001a*/ 	.short	(.L_7 - .L_6)
	.align		4
.L_6:
        /*001c*/ 	.word	index@($__internal_1_$__cuda_sm20_dsqrt_rn_f64_mediumpath_v1)
        /*0020*/ 	.word	0x00000038


	//----- nvinfo : EIATTR_FRAME_SIZE
	.align		4
.L_7:
        /*0024*/ 	.byte	0x04, 0x11
        /*0026*/ 	.short	(.L_9 - .L_8)
	.align		4
.L_8:
        /*0028*/ 	.word	index@($__internal_0_$__cuda_sm20_div_rn_f64_full)
        /*002c*/ 	.word	0x00000038


	//----- nvinfo : EIATTR_FRAME_SIZE
	.align		4
.L_9:
        /*0030*/ 	.byte	0x04, 0x11
        /*0032*/ 	.short	(.L_11 - .L_10)
	.align		4
.L_10:
        /*0034*/ 	.word	index@(_Z11propagationPdS_S_jd)
        /*0038*/ 	.word	0x00000038


	//----- nvinfo : EIATTR_REGCOUNT
	.align		4
.L_11:
        /*003c*/ 	.byte	0x04, 0x2f
        /*003e*/ 	.short	(.L_13 - .L_12)
	.align		4
.L_12:
        /*0040*/ 	.word	index@(_Z16update_positionsPdS_jd)
        /*0044*/ 	.word	0x00000018


	//----- nvinfo : EIATTR_FRAME_SIZE
	.align		4
.L_13:
        /*0048*/ 	.byte	0x04, 0x11
        /*004a*/ 	.short	(.L_15 - .L_14)
	.align		4
.L_14:
        /*004c*/ 	.word	index@(_Z16update_positionsPdS_jd)
        /*0050*/ 	.word	0x00000000


	//----- nvinfo : EIATTR_MIN_STACK_SIZE
	.align		4
.L_15:
        /*0054*/ 	.byte	0x04, 0x12
        /*0056*/ 	.short	(.L_17 - .L_16)
	.align		4
.L_16:
        /*0058*/ 	.word	index@(_Z16update_positionsPdS_jd)
        /*005c*/ 	.word	0x00000000


	//----- nvinfo : EIATTR_MIN_STACK_SIZE
	.align		4
.L_17:
        /*0060*/ 	.byte	0x04, 0x12
        /*0062*/ 	.short	(.L_19 - .L_18)
	.align		4
.L_18:
        /*0064*/ 	.word	index@(_Z11propagationPdS_S_jd)
        /*0068*/ 	.word	0x00000038
.L_19:


//--------------------- .nv.compat                --------------------------
	.section	.nv.compat,"",@"SHT_CUDA_COMPAT_INFO"
	.align	4
        /*0000*/ 	.byte	0x02, 0x09, 0x00, 0x00, 0x02, 0x02, 0x01, 0x00, 0x02, 0x05, 0x05, 0x00, 0x03, 0x07, 0x01, 0x01
        /*0010*/ 	.byte	0x02, 0x03, 0x00, 0x00, 0x02, 0x06, 0x01, 0x00, 0x04, 0x0b, 0x08, 0x00, 0x01, 0x00, 0x00, 0x00
        /*0020*/ 	.byte	0x00, 0x00, 0x00, 0x00


//--------------------- .nv.info._Z16update_positionsPdS_jd --------------------------
	.section	.nv.info._Z16update_positionsPdS_jd,"",@"SHT_CUDA_INFO"
	.sectionflags	@""
	.align	4


	//----- nvinfo : EIATTR_CUDA_API_VERSION
	.align		4
        /*0000*/ 	.byte	0x04, 0x37
        /*0002*/ 	.short	(.L_21 - .L_20)
.L_20:
        /*0004*/ 	.word	0x00000082


	//----- nvinfo : EIATTR_KPARAM_INFO
	.align		4
.L_21:
        /*0008*/ 	.byte	0x04, 0x17
        /*000a*/ 	.short	(.L_23 - .L_22)
.L_22:
        /*000c*/ 	.word	0x00000000
        /*0010*/ 	.short	0x0003
        /*0012*/ 	.short	0x0018
        /*0014*/ 	.byte	0x00, 0xf0, 0x21, 0x00


	//----- nvinfo : EIATTR_KPARAM_INFO
	.align		4
.L_23:
        /*0018*/ 	.byte	0x04, 0x17
        /*001a*/ 	.short	(.L_25 - .L_24)
.L_24:
        /*001c*/ 	.word	0x00000000
        /*0020*/ 	.short	0x0002
        /*0022*/ 	.short	0x0010
        /*0024*/ 	.byte	0x00, 0xf0, 0x11, 0x00


	//----- nvinfo : EIATTR_KPARAM_INFO
	.align		4
.L_25:
        /*0028*/ 	.byte	0x04, 0x17
        /*002a*/ 	.short	(.L_27 - .L_26)
.L_26:
        /*002c*/ 	.word	0x00000000
        /*0030*/ 	.short	0x0001
        /*0032*/ 	.short	0x0008
        /*0034*/ 	.byte	0x00, 0xf5, 0x21, 0x00


	//----- nvinfo : EIATTR_KPARAM_INFO
	.align		4
.L_27:
        /*0038*/ 	.byte	0x04, 0x17
        /*003a*/ 	.short	(.L_29 - .L_28)
.L_28:
        /*003c*/ 	.word	0x00000000
        /*0040*/ 	.short	0x0000
        /*0042*/ 	.short	0x0000
        /*0044*/ 	.byte	0x00, 0xf5, 0x21, 0x00


	//----- nvinfo : EIATTR_SPARSE_MMA_MASK
	.align		4
.L_29:
        /*0048*/ 	.byte	0x03, 0x50
        /*004a*/ 	.short	0x0000


	//----- nvinfo : EIATTR_MAXREG_COUNT
	.align		4
        /*004c*/ 	.byte	0x03, 0x1b
        /*004e*/ 	.short	0x00ff


	//----- nvinfo : EIATTR_MERCURY_ISA_VERSION
	.align		4
        /*0050*/ 	.byte	0x03, 0x5f
        /*0052*/ 	.short	0x0101


	//----- nvinfo : EIATTR_VRC_CTA_INIT_COUNT
	.align		4
        /*0054*/ 	.byte	0x02, 0x4a
	.zero		1
	.zero		1


	//----- nvinfo : EIATTR_EXIT_INSTR_OFFSETS
	.align		4
        /*0058*/ 	.byte	0x04, 0x1c
        /*005a*/ 	.short	(.L_31 - .L_30)


	//   ....[0]....
.L_30:
        /*005c*/ 	.word	0x00000030


	//   ....[1]....
        /*0060*/ 	.word	0x00000570


	//   ....[2]....
        /*0064*/ 	.word	0x00000800


	//   ....[3]....
        /*0068*/ 	.word	0x00000950


	//----- nvinfo : EIATTR_CBANK_PARAM_SIZE
	.align		4
.L_31:
        /*006c*/ 	.byte	0x03, 0x19
        /*006e*/ 	.short	0x0020


	//----- nvinfo : EIATTR_PARAM_CBANK
	.align		4
        /*0070*/ 	.byte	0x04, 0x0a
        /*0072*/ 	.short	(.L_33 - .L_32)
	.align		4
.L_32:
        /*0074*/ 	.word	index@(.nv.constant0._Z16update_positionsPdS_jd)
        /*0078*/ 	.short	0x0380
        /*007a*/ 	.short	0x0020


	//----- nvinfo : EIATTR_SW_WAR
	.align		4
.L_33:
        /*007c*/ 	.byte	0x04, 0x36
        /*007e*/ 	.short	(.L_35 - .L_34)
.L_34:
        /*0080*/ 	.word	0x00000008
.L_35:


//--------------------- .nv.info._Z11propagationPdS_S_jd --------------------------
	.section	.nv.info._Z11propagationPdS_S_jd,"",@"SHT_CUDA_INFO"
	.sectionflags	@""
	.align	4


	//----- nvinfo : EIATTR_CUDA_API_VERSION
	.align		4
        /*0000*/ 	.byte	0x04, 0x37
        /*0002*/ 	.short	(.L_37 - .L_36)
.L_36:
        /*0004*/ 	.word	0x00000082


	//----- nvinfo : EIATTR_KPARAM_INFO
	.align		4
.L_37:
        /*0008*/ 	.byte	0x04, 0x17
        /*000a*/ 	.short	(.L_39 - .L_38)
.L_38:
        /*000c*/ 	.word	0x00000000
        /*0010*/ 	.short	0x0004
        /*0012*/ 	.short	0x0020
        /*0014*/ 	.byte	0x00, 0xf0, 0x21, 0x00


	//----- nvinfo : EIATTR_KPARAM_INFO
	.align		4
.L_39:
        /*0018*/ 	.byte	0x04, 0x17
        /*001a*/ 	.short	(.L_41 - .L_40)
.L_40:
        /*001c*/ 	.word	0x00000000
        /*0020*/ 	.short	0x0003
        /*0022*/ 	.short	0x0018
        /*0024*/ 	.byte	0x00, 0xf0, 0x11, 0x00


	//----- nvinfo : EIATTR_KPARAM_INFO
	.align		4
.L_41:
        /*0028*/ 	.byte	0x04, 0x17
        /*002a*/ 	.short	(.L_43 - .L_42)
.L_42:
        /*002c*/ 	.word	0x00000000
        /*0030*/ 	.short	0x0002
        /*0032*/ 	.short	0x0010
        /*0034*/ 	.byte	0x00, 0xf5, 0x21, 0x00


	//----- nvinfo : EIATTR_KPARAM_INFO
	.align		4
.L_43:
        /*0038*/ 	.byte	0x04, 0x17
        /*003a*/ 	.short	(.L_45 - .L_44)
.L_44:
        /*003c*/ 	.word	0x00000000
        /*0040*/ 	.short	0x0001
        /*0042*/ 	.short	0x0008
        /*0044*/ 	.byte	0x00, 0xf5, 0x21, 0x00


	//----- nvinfo : EIATTR_KPARAM_INFO
	.align		4
.L_45:
        /*0048*/ 	.byte	0x04, 0x17
        /*004a*/ 	.short	(.L_47 - .L_46)
.L_46:
        /*004c*/ 	.word	0x00000000
        /*0050*/ 	.short	0x0000
        /*0052*/ 	.short	0x0000
        /*0054*/ 	.byte	0x00, 0xf5, 0x21, 0x00


	//----- nvinfo : EIATTR_SPARSE_MMA_MASK
	.align		4
.L_47:
        /*0058*/ 	.byte	0x03, 0x50
        /*005a*/ 	.short	0x0000


	//----- nvinfo : EIATTR_MAXREG_COUNT
	.align		4
        /*005c*/ 	.byte	0x03, 0x1b
        /*005e*/ 	.short	0x00ff


	//----- nvinfo : EIATTR_EXTERNS
	.align		4
        /*0060*/ 	.byte	0x04, 0x0f
        /*0062*/ 	.short	(.L_49 - .L_48)


	//   ....[0]....
	.align		4
.L_48:
        /*0064*/ 	.word	index@(vprintf)


	//----- nvinfo : EIATTR_MERCURY_ISA_VERSION
	.align		4
.L_49:
        /*0068*/ 	.byte	0x03, 0x5f
        /*006a*/ 	.short	0x0101


	//----- nvinfo : EIATTR_VRC_CTA_INIT_COUNT
	.align		4
        /*006c*/ 	.byte	0x02, 0x4a
	.zero		1
	.zero		1


	//----- nvinfo : EIATTR_SYSCALL_OFFSETS
	.align		4
        /*0070*/ 	.byte	0x04, 0x46
        /*0072*/ 	.short	(.L_51 - .L_50)


	//   ....[0]....
.L_50:
        /*0074*/ 	.word	0x00000110


	//   ....[1]....
        /*0078*/ 	.word	0x000002a0


	//----- nvinfo : EIATTR_EXIT_INSTR_OFFSETS
	.align		4
.L_51:
        /*007c*/ 	.byte	0x04, 0x1c
        /*007e*/ 	.short	(.L_53 - .L_52)


	//   ....[0]....
.L_52:
        /*0080*/ 	.word	0x000002d0


	//   ....[1]....
        /*0084*/ 	.word	0x00002810


	//----- nvinfo : EIATTR_CRS_STACK_SIZE
	.align		4
.L_53:
        /*0088*/ 	.byte	0x04, 0x1e
        /*008a*/ 	.short	(.L_55 - .L_54)
.L_54:
        /*008c*/ 	.word	0x00000000


	//----- nvinfo : EIATTR_CBANK_PARAM_SIZE
	.align		4
.L_55:
        /*0090*/ 	.byte	0x03, 0x19
        /*0092*/ 	.short	0x0028


	//----- nvinfo : EIATTR_PARAM_CBANK
	.align		4
        /*0094*/ 	.byte	0x04, 0x0a
        /*0096*/ 	.short	(.L_57 - .L_56)
	.align		4
.L_56:
        /*0098*/ 	.word	index@(.nv.constant0._Z11propagationPdS_S_jd)
        /*009c*/ 	.short	0x0380
        /*009e*/ 	.short	0x0028


	//----- nvinfo : EIATTR_SW_WAR
	.align		4
.L_57:
        /*00a0*/ 	.byte	0x04, 0x36
        /*00a2*/ 	.short	(.L_59 - .L_58)
.L_58:
        /*00a4*/ 	.word	0x00000008
.L_59:


//--------------------- .nv.callgraph             --------------------------
	.section	.nv.callgraph,"",@"SHT_CUDA_CALLGRAPH"
	.align	4
	.sectionentsize	8
	.align		4
        /*0000*/ 	.word	0x00000000
	.align		4
        /*0004*/ 	.word	0xffffffff
	.align		4
        /*0008*/ 	.word	index@(_Z11propagationPdS_S_jd)
	.align		4
        /*000c*/ 	.word	index@(vprintf)
	.align		4
        /*0010*/ 	.word	0x00000000
	.align		4
        /*0014*/ 	.word	0xfffffffe
	.align		4
        /*0018*/ 	.word	0x00000000
	.align		4
        /*001c*/ 	.word	0xfffffffd
	.align		4
        /*0020*/ 	.word	0x00000000
	.align		4
        /*0024*/ 	.word	0xfffffffc


//--------------------- .nv.constant4             --------------------------
	.section	.nv.constant4,"a",@progbits
	.align	8
	.align		8
.nv.constant4:
        /*0000*/ 	.dword	$str
	.align		8
        /*0008*/ 	.dword	$str$1
	.align		8
        /*0010*/ 	.dword	vprintf


//--------------------- .text._Z16update_positionsPdS_jd --------------------------
	.section	.text._Z16update_positionsPdS_jd,"ax",@progbits
	.align	128
        .global         _Z16update_positionsPdS_jd
        .type           _Z16update_positionsPdS_jd,@function
        .size           _Z16update_positionsPdS_jd,(.L_x_70 - _Z16update_positionsPdS_jd)
        .other          _Z16update_positionsPdS_jd,@"STO_CUDA_ENTRY STV_DEFAULT"
_Z16update_positionsPdS_jd:
.text._Z16update_positionsPdS_jd:
[----:B------:R-:W-:Y:S08]  /*0000*/  LDC R1, c[0x0][0x37c] ;  /* 0x0000df00ff017b82 */ /* 0x000ff00000000800 */
[----:B------:R-:W0:Y:S02]  /*0010*/  LDC R7, c[0x0][0x390] ;  /* 0x0000e400ff077b82 */ /* 0x000e240000000800 */
[----:B0-----:R-:W-:-:S13]  /*0020*/  ISETP.NE.AND P0, PT, R7, RZ, PT ;  /* 0x000000ff0700720c */ /* 0x001fda0003f05270 */
[----:B------:R-:W-:Y:S05]  /*0030*/  @!P0 EXIT ;  /* 0x000000000000894d */ /* 0x000fea0003800000 */
[C---:B------:R-:W-:Y:S01]  /*0040*/  ISETP.GE.U32.AND P1, PT, R7.reuse, 0x4, PT ;  /* 0x000000040700780c */ /* 0x040fe20003f26070 */
[----:B------:R-:W0:Y:S01]  /*0050*/  LDCU.64 UR8, c[0x0][0x358] ;  /* 0x00006b00ff0877ac */ /* 0x000e220008000a00 */
[----:B------:R-:W-:Y:S01]  /*0060*/  LOP3.LUT R18, R7, 0x3, RZ, 0xc0, !PT ;  /* 0x0000000307127812 */ /* 0x000fe200078ec0ff */
[----:B------:R-:W-:Y:S02]  /*0070*/  IMAD.MOV.U32 R0, RZ, RZ, RZ ;  /* 0x000000ffff007224 */ /* 0x000fe400078e00ff */
[----:B------:R-:W-:Y:S01]  /*0080*/  IMAD.MOV.U32 R6, RZ, RZ, RZ ;  /* 0x000000ffff067224 */ /* 0x000fe200078e00ff */
[----:B------:R-:W-:-:S04]  /*0090*/  ISETP.NE.U32.AND P0, PT, R18, RZ, PT ;  /* 0x000000ff1200720c */ /* 0x000fc80003f05070 */
[----:B------:R-:W-:-:S03]  /*00a0*/  ISETP.NE.AND.EX P0, PT, RZ, RZ, PT, P0 ;  /* 0x000000ffff00720c */ /* 0x000fc60003f05300 */
[----:B------:R-:W-:Y:S10]  /*00b0*/  @!P1 BRA `(.L_x_0) ;  /* 0x00000004002c9947 */ /* 0x000ff40003800000 */
[----:B------:R-:W1:Y:S01]  /*00c0*/  LDCU.128 UR4, c[0x0][0x380] ;  /* 0x00007000ff0477ac */ /* 0x000e620008000c00 */
[----:B------:R-:W-:Y:S01]  /*00d0*/  LOP3.LUT R0, R7, 0xfffffffc, RZ, 0xc0, !PT ;  /* 0xfffffffc07007812 */ /* 0x000fe200078ec0ff */
[----:B------:R-:W-:Y:S02]  /*00e0*/  IMAD.MOV.U32 R6, RZ, RZ, RZ ;  /* 0x000000ffff067224 */ /* 0x000fe400078e00ff */
[----:B------:R-:W-:Y:S01]  /*00f0*/  IMAD.MOV.U32 R8, RZ, RZ, RZ ;  /* 0x000000ffff087224 */ /* 0x000fe200078e00ff */
[----:B------:R-:W-:Y:S01]  /*0100*/  MOV R9, R0 ;  /* 0x0000000000097202 */ /* 0x000fe20000000f00 */
[----:B------:R-:W2:Y:S01]  /*0110*/  LDCU.64 UR10, c[0x0][0x398] ;  /* 0x00007300ff0a77ac */ /* 0x000ea20008000a00 */
[----:B-1----:R-:W-:Y:S02]  /*0120*/  UIADD3 UR6, UP0, UPT, UR6, 0x30, URZ ;  /* 0x0000003006067890 */ /* 0x002fe4000ff1e0ff */
[----:B------:R-:W-:Y:S02]  /*0130*/  UIADD3 UR4, UP1, UPT, UR4, 0x30, URZ ;  /* 0x0000003004047890 */ /* 0x000fe4000ff3e0ff */
[----:B------:R-:W-:-:S02]  /*0140*/  UIADD3.X UR7, UPT, UPT, URZ, UR7, URZ, UP0, !UPT ;  /* 0x00000007ff077290 */ /* 0x000fc400087fe4ff */
[----:B------:R-:W-:Y:S01]  /*0150*/  UIADD3.X UR5, UPT, UPT, URZ, UR5, URZ, UP1, !UPT ;  /* 0x00000005ff057290 */ /* 0x000fe20008ffe4ff */
[----:B------:R-:W-:Y:S02]  /*0160*/  IMAD.U32 R12, RZ, RZ, UR6 ;  /* 0x00000006ff0c7e24 */ /* 0x000fe4000f8e00ff */
[----:B------:R-:W-:Y:S02]  /*0170*/  IMAD.U32 R10, RZ, RZ, UR4 ;  /* 0x00000004ff0a7e24 */ /* 0x000fe4000f8e00ff */
[----:B------:R-:W-:Y:S01]  /*0180*/  IMAD.U32 R13, RZ, RZ, UR7 ;  /* 0x00000007ff0d7e24 */ /* 0x000fe2000f8e00ff */
[----:B--2---:R-:W-:-:S07]  /*0190*/  MOV R11, UR5 ;  /* 0x00000005000b7c02 */ /* 0x004fce0008000f00 */
.L_x_1:
[----:B------:R-:W-:Y:S01]  /*01a0*/  IMAD.MOV.U32 R2, RZ, RZ, R12 ;  /* 0x000000ffff027224 */ /* 0x000fe200078e000c */
[----:B-1----:R-:W-:Y:S01]  /*01b0*/  MOV R5, R11 ;  /* 0x0000000b00057202 */ /* 0x002fe20000000f00 */
[----:B------:R-:W-:Y:S02]  /*01c0*/  IMAD.MOV.U32 R3, RZ, RZ, R13 ;  /* 0x000000ffff037224 */ /* 0x000fe400078e000d */
[----:B------:R-:W-:-:S03]  /*01d0*/  IMAD.MOV.U32 R4, RZ, RZ, R10 ;  /* 0x000000ffff047224 */ /* 0x000fc600078e000a */
[----:B0-----:R-:W2:Y:S04]  /*01e0*/  LDG.E.64 R10, desc[UR8][R2.64+-0x30] ;  /* 0xffffd008020a7981 */ /* 0x001ea8000c1e1b00 */
[----:B------:R-:W2:Y:S04]  /*01f0*/  LDG.E.64 R12, desc[UR8][R4.64+-0x30] ;  /* 0xffffd008040c7981 */ /* 0x000ea8000c1e1b00 */
[----:B------:R-:W3:Y:S04]  /*0200*/  LDG.E.64 R14, desc[UR8][R4.64+-0x28] ;  /* 0xffffd808040e7981 */ /* 0x000ee8000c1e1b00 */
[----:B------:R-:W4:Y:S04]  /*0210*/  LDG.E.64 R16, desc[UR8][R4.64+-0x20] ;  /* 0xffffe00804107981 */ /* 0x000f28000c1e1b00 */
[----:B------:R-:W5:Y:S01]  /*0220*/  LDG.E.64 R20, desc[UR8][R4.64+-0x18] ;  /* 0xffffe80804147981 */ /* 0x000f62000c1e1b00 */
[----:B--2---:R-:W-:-:S07]  /*0230*/  DFMA R10, R10, UR10, R12 ;  /* 0x0000000a0a0a7c2b */ /* 0x004fce000800000c */
[----:B------:R0:W-:Y:S04]  /*0240*/  STG.E.64 desc[UR8][R4.64+-0x30], R10 ;  /* 0xffffd00a04007986 */ /* 0x0001e8000c101b08 */
[----:B------:R-:W3:Y:S02]  /*0250*/  LDG.E.64 R12, desc[UR8][R2.64+-0x28] ;  /* 0xffffd808020c7981 */ /* 0x000ee4000c1e1b00 */
[----:B---3--:R-:W-:-:S07]  /*0260*/  DFMA R12, R12, UR10, R14 ;  /* 0x0000000a0c0c7c2b */ /* 0x008fce000800000e */
[----:B------:R1:W-:Y:S04]  /*0270*/  STG.E.64 desc[UR8][R4.64+-0x28], R12 ;  /* 0xffffd80c04007986 */ /* 0x0003e8000c101b08 */
[----:B------:R-:W4:Y:S02]  /*0280*/  LDG.E.64 R14, desc[UR8][R2.64+-0x20] ;  /* 0xffffe008020e7981 */ /* 0x000f24000c1e1b00 */
[----:B----4-:R-:W-:-:S07]  /*0290*/  DFMA R14, R14, UR10, R16 ;  /* 0x0000000a0e0e7c2b */ /* 0x010fce0008000010 */
[----:B------:R2:W-:Y:S04]  /*02a0*/  STG.E.64 desc[UR8][R4.64+-0x20], R14 ;  /* 0xffffe00e04007986 */ /* 0x0005e8000c101b08 */
[----:B------:R-:W5:Y:S02]  /*02b0*/  LDG.E.64 R16, desc[UR8][R2.64+-0x18] ;  /* 0xffffe80802107981 */ /* 0x000f64000c1e1b00 */
[----:B-----5:R-:W-:Y:S02]  /*02c0*/  DFMA R16, R16, UR10, R20 ;  /* 0x0000000a10107c2b */ /* 0x020fe40008000014 */
[----:B------:R-:W3:Y:S05]  /*02d0*/  LDG.E.64 R20, desc[UR8][R4.64+-0x10] ;  /* 0xfffff00804147981 */ /* 0x000eea000c1e1b00 */
[----:B------:R4:W-:Y:S04]  /*02e0*/  STG.E.64 desc[UR8][R4.64+-0x18], R16 ;  /* 0xffffe81004007986 */ /* 0x0009e8000c101b08 */
[----:B0-----:R-:W3:Y:S02]  /*02f0*/  LDG.E.64 R10, desc[UR8][R2.64+-0x10] ;  /* 0xfffff008020a7981 */ /* 0x001ee4000c1e1b00 */
[----:B---3--:R-:W-:-:S02]  /*0300*/  DFMA R10, R10, UR10, R20 ;  /* 0x0000000a0a0a7c2b */ /* 0x008fc40008000014 */
[----:B------:R-:W3:Y:S05]  /*0310*/  LDG.E.64 R20, desc[UR8][R4.64+-0x8] ;  /* 0xfffff80804147981 */ /* 0x000eea000c1e1b00 */
[----:B------:R0:W-:Y:S04]  /*0320*/  STG.E.64 desc[UR8][R4.64+-0x10], R10 ;  /* 0xfffff00a04007986 */ /* 0x0001e8000c101b08 */
[----:B-1----:R-:W3:Y:S02]  /*0330*/  LDG.E.64 R12, desc[UR8][R2.64+-0x8] ;  /* 0xfffff808020c7981 */ /* 0x002ee4000c1e1b00 */
[----:B---3--:R-:W-:-:S02]  /*0340*/  DFMA R12, R12, UR10, R20 ;  /* 0x0000000a0c0c7c2b */ /* 0x008fc40008000014 */
[----:B------:R-:W3:Y:S05]  /*0350*/  LDG.E.64 R20, desc[UR8][R4.64] ;  /* 0x0000000804147981 */ /* 0x000eea000c1e1b00 */
[----:B------:R1:W-:Y:S04]  /*0360*/  STG.E.64 desc[UR8][R4.64+-0x8], R12 ;  /* 0xfffff80c04007986 */ /* 0x0003e8000c101b08 */
[----:B--2---:R-:W3:Y:S02]  /*0370*/  LDG.E.64 R14, desc[UR8][R2.64] ;  /* 0x00000008020e7981 */ /* 0x004ee4000c1e1b00 */
[----:B---3--:R-:W-:-:S02]  /*0380*/  DFMA R14, R14, UR10, R20 ;  /* 0x0000000a0e0e7c2b */ /* 0x008fc40008000014 */
[----:B------:R-:W2:Y:S05]  /*0390*/  LDG.E.64 R20, desc[UR8][R4.64+0x8] ;  /* 0x0000080804147981 */ /* 0x000eaa000c1e1b00 */
[----:B------:R3:W-:Y:S04]  /*03a0*/  STG.E.64 desc[UR8][R4.64], R14 ;  /* 0x0000000e04007986 */ /* 0x0007e8000c101b08 */
[----:B----4-:R-:W2:Y:S02]  /*03b0*/  LDG.E.64 R16, desc[UR8][R2.64+0x8] ;  /* 0x0000080802107981 */ /* 0x010ea4000c1e1b00 */
[----:B--2---:R-:W-:-:S02]  /*03c0*/  DFMA R16, R16, UR10, R20 ;  /* 0x0000000a10107c2b */ /* 0x004fc40008000014 */
[----:B------:R-:W2:Y:S05]  /*03d0*/  LDG.E.64 R20, desc[UR8][R4.64+0x10] ;  /* 0x0000100804147981 */ /* 0x000eaa000c1e1b00 */
[----:B------:R4:W-:Y:S04]  /*03e0*/  STG.E.64 desc[UR8][R4.64+0x8], R16 ;  /* 0x0000081004007986 */ /* 0x0009e8000c101b08 */
[----:B0-----:R-:W2:Y:S02]  /*03f0*/  LDG.E.64 R10, desc[UR8][R2.64+0x10] ;  /* 0x00001008020a7981 */ /* 0x001ea4000c1e1b00 */
[----:B--2---:R-:W-:-:S02]  /*0400*/  DFMA R10, R10, UR10, R20 ;  /* 0x0000000a0a0a7c2b */ /* 0x004fc40008000014 */
[----:B------:R-:W2:Y:S05]  /*0410*/  LDG.E.64 R20, desc[UR8][R4.64+0x18] ;  /* 0x0000180804147981 */ /* 0x000eaa000c1e1b00 */
[----:B------:R-:W-:Y:S04]  /*0420*/  STG.E.64 desc[UR8][R4.64+0x10], R10 ;  /* 0x0000100a04007986 */ /* 0x000fe8000c101b08 */
[----:B-1----:R-:W2:Y:S02]  /*0430*/  LDG.E.64 R12, desc[UR8][R2.64+0x18] ;  /* 0x00001808020c7981 */ /* 0x002ea4000c1e1b00 */
[----:B--2---:R-:W-:-:S02]  /*0440*/  DFMA R12, R12, UR10, R20 ;  /* 0x0000000a0c0c7c2b */ /* 0x004fc40008000014 */
[----:B------:R-:W2:Y:S05]  /*0450*/  LDG.E.64 R20, desc[UR8][R4.64+0x20] ;  /* 0x0000200804147981 */ /* 0x000eaa000c1e1b00 */
[----:B------:R0:W-:Y:S04]  /*0460*/  STG.E.64 desc[UR8][R4.64+0x18], R12 ;  /* 0x0000180c04007986 */ /* 0x0001e8000c101b08 */
[----:B---3--:R-:W2:Y:S01]  /*0470*/  LDG.E.64 R14, desc[UR8][R2.64+0x20] ;  /* 0x00002008020e7981 */ /* 0x008ea2000c1e1b00 */
[----:B------:R-:W-:Y:S01]  /*0480*/  IADD3 R9, P1, PT, R9, -0x4, RZ ;  /* 0xfffffffc09097810 */ /* 0x000fe20007f3e0ff */
[----:B--2---:R-:W-:-:S02]  /*0490*/  DFMA R14, R14, UR10, R20 ;  /* 0x0000000a0e0e7c2b */ /* 0x004fc40008000014 */
[----:B------:R-:W2:Y:S05]  /*04a0*/  LDG.E.64 R20, desc[UR8][R4.64+0x28] ;  /* 0x0000280804147981 */ /* 0x000eaa000c1e1b00 */
[----:B------:R1:W-:Y:S04]  /*04b0*/  STG.E.64 desc[UR8][R4.64+0x20], R14 ;  /* 0x0000200e04007986 */ /* 0x0003e8000c101b08 */
[----:B----4-:R-:W2:Y:S01]  /*04c0*/  LDG.E.64 R16, desc[UR8][R2.64+0x28] ;  /* 0x0000280802107981 */ /* 0x010ea2000c1e1b00 */
[----:B------:R-:W-:-:S02]  /*04d0*/  IADD3.X R8, PT, PT, R8, -0x1, RZ, P1, !PT ;  /* 0xffffffff08087810 */ /* 0x000fc40000ffe4ff */
[----:B------:R-:W-:-:S04]  /*04e0*/  ISETP.NE.U32.AND P1, PT, R9, RZ, PT ;  /* 0x000000ff0900720c */ /* 0x000fc80003f25070 */
[----:B------:R-:W-:Y:S02]  /*04f0*/  ISETP.NE.AND.EX P1, PT, R8, RZ, PT, P1 ;  /* 0x000000ff0800720c */ /* 0x000fe40003f25310 */
[----:B0-----:R-:W-:Y:S02]  /*0500*/  IADD3 R12, P2, PT, R2, 0x60, RZ ;  /* 0x00000060020c7810 */ /* 0x001fe40007f5e0ff */
[----:B------:R-:W-:-:S03]  /*0510*/  IADD3 R10, P3, PT, R4, 0x60, RZ ;  /* 0x00000060040a7810 */ /* 0x000fc60007f7e0ff */
[----:B------:R-:W-:Y:S02]  /*0520*/  IMAD.X R13, RZ, RZ, R3, P2 ;  /* 0x000000ffff0d7224 */ /* 0x000fe400010e0603 */
[----:B------:R-:W-:Y:S01]  /*0530*/  IMAD.X R11, RZ, RZ, R5, P3 ;  /* 0x000000ffff0b7224 */ /* 0x000fe200018e0605 */
[----:B--2---:R-:W-:-:S07]  /*0540*/  DFMA R16, R16, UR10, R20 ;  /* 0x0000000a10107c2b */ /* 0x004fce0008000014 */
[----:B------:R1:W-:Y:S01]  /*0550*/  STG.E.64 desc[UR8][R4.64+0x28], R16 ;  /* 0x0000281004007986 */ /* 0x0003e2000c101b08 */
[----:B------:R-:W-:Y:S05]  /*0560*/  @P1 BRA `(.L_x_1) ;  /* 0xfffffffc000c1947 */ /* 0x000fea000383ffff */
.L_x_0:
[----:B0-----:R-:W-:Y:S05]  /*0570*/  @!P0 EXIT ;  /* 0x000000000000894d */ /* 0x001fea0003800000 */
[----:B------:R-:W-:Y:S02]  /*0580*/  ISETP.NE.U32.AND P0, PT, R18, 0x1, PT ;  /* 0x000000011200780c */ /* 0x000fe40003f05070 */
[----:B------:R-:W-:Y:S02]  /*0590*/  LOP3.LUT R7, R7, 0x1, RZ, 0xc0, !PT ;  /* 0x0000000107077812 */ /* 0x000fe400078ec0ff */
[----:B------:R-:W-:Y:S02]  /*05a0*/  ISETP.NE.AND.EX P0, PT, RZ, RZ, PT, P0 ;  /* 0x000000ffff00720c */ /* 0x000fe40003f05300 */
[----:B------:R-:W-:-:S04]  /*05b0*/  ISETP.NE.U32.AND P1, PT, R7, 0x1, PT ;  /* 0x000000010700780c */ /* 0x000fc80003f25070 */
[----:B------:R-:W-:-:S07]  /*05c0*/  ISETP.NE.U32.AND.EX P1, PT, RZ, RZ, PT, P1 ;  /* 0x000000ffff00720c */ /* 0x000fce0003f25110 */
[----:B------:R-:W-:Y:S06]  /*05d0*/  @!P0 BRA `(.L_x_2) ;  /* 0x0000000000888947 */ /* 0x000fec0003800000 */
[----:B-1----:R-:W0:Y:S01]  /*05e0*/  LDC.64 R4, c[0x0][0x388] ;  /* 0x0000e200ff047b82 */ /* 0x002e220000000a00 */
[----:B------:R-:W-:Y:S01]  /*05f0*/  IMAD R7, R6, 0x18, RZ ;  /* 0x0000001806077824 */ /* 0x000fe200078e02ff */
[----:B------:R-:W1:Y:S06]  /*0600*/  LDCU.64 UR4, c[0x0][0x398] ;  /* 0x00007300ff0477ac */ /* 0x000e6c0008000a00 */
[----:B------:R-:W2:Y:S01]  /*0610*/  LDC.64 R2, c[0x0][0x380] ;  /* 0x0000e000ff027b82 */ /* 0x000ea20000000a00 */
[----:B0-----:R-:W-:-:S05]  /*0620*/  IMAD.WIDE.U32 R4, R0, 0x18, R4 ;  /* 0x0000001800047825 */ /* 0x001fca00078e0004 */
[----:B------:R-:W-:Y:S01]  /*0630*/  IADD3 R5, PT, PT, R5, R7, RZ ;  /* 0x0000000705057210 */ /* 0x000fe20007ffe0ff */
[----:B--2---:R-:W-:-:S04]  /*0640*/  IMAD.WIDE.U32 R2, R0, 0x18, R2 ;  /* 0x0000001800027825 */ /* 0x004fc800078e0002 */
[----:B------:R-:W1:Y:S01]  /*0650*/  LDG.E.64 R8, desc[UR8][R4.64] ;  /* 0x0000000804087981 */ /* 0x000e62000c1e1b00 */
[----:B------:R-:W-:-:S05]  /*0660*/  IMAD.IADD R3, R7, 0x1, R3 ;  /* 0x0000000107037824 */ /* 0x000fca00078e0203 */
[----:B------:R-:W1:Y:S04]  /*0670*/  LDG.E.64 R10, desc[UR8][R2.64] ;  /* 0x00000008020a7981 */ /* 0x000e68000c1e1b00 */
[----:B------:R-:W2:Y:S04]  /*0680*/  LDG.E.64 R12, desc[UR8][R2.64+0x8] ;  /* 0x00000808020c7981 */ /* 0x000ea8000c1e1b00 */
[----:B------:R-:W3:Y:S04]  /*0690*/  LDG.E.64 R14, desc[UR8][R2.64+0x10] ;  /* 0x00001008020e7981 */ /* 0x000ee8000c1e1b00 */
[----:B------:R-:W4:Y:S01]  /*06a0*/  LDG.E.64 R16, desc[UR8][R2.64+0x18] ;  /* 0x0000180802107981 */ /* 0x000f22000c1e1b00 */
[----:B-1----:R-:W-:-:S07]  /*06b0*/  DFMA R8, R8, UR4, R10 ;  /* 0x0000000408087c2b */ /* 0x002fce000800000a */
[----:B------:R0:W-:Y:S04]  /*06c0*/  STG.E.64 desc[UR8][R2.64], R8 ;  /* 0x0000000802007986 */ /* 0x0001e8000c101b08 */
[----:B------:R-:W2:Y:S02]  /*06d0*/  LDG.E.64 R10, desc[UR8][R4.64+0x8] ;  /* 0x00000808040a7981 */ /* 0x000ea4000c1e1b00 */
[----:B--2---:R-:W-:-:S07]  /*06e0*/  DFMA R10, R10, UR4, R12 ;  /* 0x000000040a0a7c2b */ /* 0x004fce000800000c */
[----:B------:R1:W-:Y:S04]  /*06f0*/  STG.E.64 desc[UR8][R2.64+0x8], R10 ;  /* 0x0000080a02007986 */ /* 0x0003e8000c101b08 */
[----:B------:R-:W3:Y:S02]  /*0700*/  LDG.E.64 R12, desc[UR8][R4.64+0x10] ;  /* 0x00001008040c7981 */ /* 0x000ee4000c1e1b00 */
[----:B---3--:R-:W-:-:S07]  /*0710*/  DFMA R12, R12, UR4, R14 ;  /* 0x000000040c0c7c2b */ /* 0x008fce000800000e */
[----:B------:R2:W-:Y:S04]  /*0720*/  STG.E.64 desc[UR8][R2.64+0x10], R12 ;  /* 0x0000100c02007986 */ /* 0x0005e8000c101b08 */
[----:B------:R-:W4:Y:S02]  /*0730*/  LDG.E.64 R14, desc[UR8][R4.64+0x18] ;  /* 0x00001808040e7981 */ /* 0x000f24000c1e1b00 */
[----:B----4-:R-:W-:Y:S02]  /*0740*/  DFMA R14, R14, UR4, R16 ;  /* 0x000000040e0e7c2b */ /* 0x010fe40008000010 */
[----:B------:R-:W3:Y:S05]  /*0750*/  LDG.E.64 R16, desc[UR8][R2.64+0x20] ;  /* 0x0000200802107981 */ /* 0x000eea000c1e1b00 */
[----:B------:R2:W-:Y:S04]  /*0760*/  STG.E.64 desc[UR8][R2.64+0x18], R14 ;  /* 0x0000180e02007986 */ /* 0x0005e8000c101b08 */
[----:B0-----:R-:W3:Y:S02]  /*0770*/  LDG.E.64 R8, desc[UR8][R4.64+0x20] ;  /* 0x0000200804087981 */ /* 0x001ee4000c1e1b00 */
[----:B---3--:R-:W-:-:S02]  /*0780*/  DFMA R8, R8, UR4, R16 ;  /* 0x0000000408087c2b */ /* 0x008fc40008000010 */
[----:B------:R-:W3:Y:S05]  /*0790*/  LDG.E.64 R16, desc[UR8][R2.64+0x28] ;  /* 0x0000280802107981 */ /* 0x000eea000c1e1b00 */
[----:B------:R2:W-:Y:S04]  /*07a0*/  STG.E.64 desc[UR8][R2.64+0x20], R8 ;  /* 0x0000200802007986 */ /* 0x0005e8000c101b08 */
[----:B-1----:R-:W3:Y:S01]  /*07b0*/  LDG.E.64 R10, desc[UR8][R4.64+0x28] ;  /* 0x00002808040a7981 */ /* 0x002ee2000c1e1b00 */
[----:B------:R-:W-:-:S05]  /*07c0*/  IADD3 R0, P0, PT, R0, 0x2, RZ ;  /* 0x0000000200007810 */ /* 0x000fca0007f1e0ff */
[----:B------:R-:W-:Y:S01]  /*07d0*/  IMAD.X R6, RZ, RZ, R6, P0 ;  /* 0x000000ffff067224 */ /* 0x000fe200000e0606 */
[----:B---3--:R-:W-:-:S07]  /*07e0*/  DFMA R10, R10, UR4, R16 ;  /* 0x000000040a0a7c2b */ /* 0x008fce0008000010 */
[----:B------:R2:W-:Y:S04]  /*07f0*/  STG.E.64 desc[UR8][R2.64+0x28], R10 ;  /* 0x0000280a02007986 */ /* 0x0005e8000c101b08 */
.L_x_2:
[----:B------:R-:W-:Y:S05]  /*0800*/  @P1 EXIT ;  /* 0x000000000000194d */ /* 0x000fea0003800000 */
[----:B--2---:R-:W0:Y:S01]  /*0810*/  LDC.64 R2, c[0x0][0x388] ;  /* 0x0000e200ff027b82 */ /* 0x004e220000000a00 */
[----:B------:R-:W-:Y:S01]  /*0820*/  IMAD R9, R6, 0x18, RZ ;  /* 0x0000001806097824 */ /* 0x000fe200078e02ff */
[----:B------:R-:W2:Y:S06]  /*0830*/  LDCU.64 UR4, c[0x0][0x398] ;  /* 0x00007300ff0477ac */ /* 0x000eac0008000a00 */
[----:B-1----:R-:W1:Y:S01]  /*0840*/  LDC.64 R4, c[0x0][0x380] ;  /* 0x0000e000ff047b82 */ /* 0x002e620000000a00 */
[----:B0-----:R-:W-:-:S05]  /*0850*/  IMAD.WIDE.U32 R2, R0, 0x18, R2 ;  /* 0x0000001800027825 */ /* 0x001fca00078e0002 */
[----:B------:R-:W-:Y:S01]  /*0860*/  IADD3 R3, PT, PT, R3, R9, RZ ;  /* 0x0000000903037210 */ /* 0x000fe20007ffe0ff */
[----:B-1----:R-:W-:-:S04]  /*0870*/  IMAD.WIDE.U32 R6, R0, 0x18, R4 ;  /* 0x0000001800067825 */ /* 0x002fc800078e0004 */
[----:B------:R-:W2:Y:S01]  /*0880*/  LDG.E.64 R4, desc[UR8][R2.64] ;  /* 0x0000000802047981 */ /* 0x000ea2000c1e1b00 */
[----:B------:R-:W-:-:S05]  /*0890*/  IMAD.IADD R7, R9, 0x1, R7 ;  /* 0x0000000109077824 */ /* 0x000fca00078e0207 */
[----:B------:R-:W2:Y:S04]  /*08a0*/  LDG.E.64 R8, desc[UR8][R6.64] ;  /* 0x0000000806087981 */ /* 0x000ea8000c1e1b00 */
[----:B------:R-:W3:Y:S04]  /*08b0*/  LDG.E.64 R10, desc[UR8][R6.64+0x8] ;  /* 0x00000808060a7981 */ /* 0x000ee8000c1e1b00 */
[----:B------:R-:W4:Y:S01]  /*08c0*/  LDG.E.64 R12, desc[UR8][R6.64+0x10] ;  /* 0x00001008060c7981 */ /* 0x000f22000c1e1b00 */
[----:B--2---:R-:W-:-:S07]  /*08d0*/  DFMA R4, R4, UR4, R8 ;  /* 0x0000000404047c2b */ /* 0x004fce0008000008 */
[----:B------:R-:W-:Y:S04]  /*08e0*/  STG.E.64 desc[UR8][R6.64], R4 ;  /* 0x0000000406007986 */ /* 0x000fe8000c101b08 */
[----:B------:R-:W3:Y:S02]  /*08f0*/  LDG.E.64 R8, desc[UR8][R2.64+0x8] ;  /* 0x0000080802087981 */ /* 0x000ee4000c1e1b00 */
[----:B---3--:R-:W-:-:S07]  /*0900*/  DFMA R8, R8, UR4, R10 ;  /* 0x0000000408087c2b */ /* 0x008fce000800000a */
[----:B------:R-:W-:Y:S04]  /*0910*/  STG.E.64 desc[UR8][R6.64+0x8], R8 ;  /* 0x0000080806007986 */ /* 0x000fe8000c101b08 */
[----:B------:R-:W4:Y:S02]  /*0920*/  LDG.E.64 R10, desc[UR8][R2.64+0x10] ;  /* 0x00001008020a7981 */ /* 0x000f24000c1e1b00 */
[----:B----4-:R-:W-:-:S07]  /*0930*/  DFMA R10, R10, UR4, R12 ;  /* 0x000000040a0a7c2b */ /* 0x010fce000800000c */
[----:B------:R-:W-:Y:S01]  /*0940*/  STG.E.64 desc[UR8][R6.64+0x10], R10 ;  /* 0x0000100a06007986 */ /* 0x000fe2000c101b08 */
[----:B------:R-:W-:Y:S05]  /*0950*/  EXIT ;  /* 0x000000000000794d */ /* 0x000fea0003800000 */
.L_x_3:
[----:B------:R-:W-:-:S00]  /*0960*/  BRA `(.L_x_3) ;  /* 0xfffffffc00fc7947 */ /* 0x000fc0000383ffff */
[----:B------:R-:W-:-:S00]  /*0970*/  NOP ;  /* 0x0000000000007918 */ /* 0x000fc00000000000 */
        /* <DEDUP_REMOVED lines=8> */
.L_x_70:


//--------------------- .text._Z11propagationPdS_S_jd --------------------------
	.section	.text._Z11propagationPdS_S_jd,"ax",@progbits
	.align	128
        .global         _Z11propagationPdS_S_jd
        .type           _Z11propagationPdS_S_jd,@function
        .size           _Z11propagationPdS_S_jd,(.L_x_69 - _Z11propagationPdS_S_jd)
        .other          _Z11propagationPdS_S_jd,@"STO_CUDA_ENTRY STV_DEFAULT"
_Z11propagationPdS_S_jd:
.text._Z11propagationPdS_S_jd:
[----:B------:R-:W0:Y:S01]  /*0000*/  LDC R1, c[0x0][0x37c] ;  /* 0x0000df00ff017b82 */ /* 0x000e220000000800 */
[----:B------:R-:W1:Y:S01]  /*0010*/  S2R R0, SR_TID.X ;  /* 0x0000000000007919 */ /* 0x000e620000002100 */
[----:B------:R-:W2:Y:S01]  /*0020*/  LDCU UR4, c[0x0][0x2f8] ;  /* 0x00005f00ff0477ac */ /* 0x000ea20008000800 */
[----:B0-----:R-:W-:Y:S01]  /*0030*/  VIADD R1, R1, 0xffffffc8 ;  /* 0xffffffc801017836 */ /* 0x001fe20000000000 */
[----:B------:R-:W-:Y:S01]  /*0040*/  MOV R2, 0x10 ;  /* 0x0000001000027802 */ /* 0x000fe20000000f00 */
[----:B------:R-:W0:Y:S03]  /*0050*/  LDCU UR5, c[0x0][0x2fc] ;  /* 0x00005f80ff0577ac */ /* 0x000e260008000800 */
[----:B------:R3:W4:Y:S01]  /*0060*/  LDC.64 R8, c[0x4][R2] ;  /* 0x0100000002087b82 */ /* 0x0007220000000a00 */
[----:B------:R-:W5:Y:S01]  /*0070*/  LDCU.64 UR6, c[0x4][URZ] ;  /* 0x01000000ff0677ac */ /* 0x000f620008000a00 */
[----:B------:R-:W1:Y:S01]  /*0080*/  LDCU.64 UR36, c[0x0][0x358] ;  /* 0x00006b00ff2477ac */ /* 0x000e620008000a00 */
[----:B--2---:R-:W-:-:S04]  /*0090*/  IADD3 R22, P0, PT, R1, UR4, RZ ;  /* 0x0000000401167c10 */ /* 0x004fc8000ff1e0ff */
[----:B------:R-:W-:Y:S01]  /*00a0*/  MOV R6, R22 ;  /* 0x0000001600067202 */ /* 0x000fe20000000f00 */
[----:B0-----:R-:W-:Y:S02]  /*00b0*/  IMAD.X R23, RZ, RZ, UR5, P0 ;  /* 0x00000005ff177e24 */ /* 0x001fe400080e06ff */
[----:B-----5:R-:W-:Y:S02]  /*00c0*/  IMAD.U32 R4, RZ, RZ, UR6 ;  /* 0x00000006ff047e24 */ /* 0x020fe4000f8e00ff */
[----:B------:R-:W-:Y:S02]  /*00d0*/  IMAD.U32 R5, RZ, RZ, UR7 ;  /* 0x00000007ff057e24 */ /* 0x000fe4000f8e00ff */
[----:B------:R-:W-:Y:S01]  /*00e0*/  IMAD.MOV.U32 R7, RZ, RZ, R23 ;  /* 0x000000ffff077224 */ /* 0x000fe200078e0017 */
[----:B-1----:R3:W-:Y:S06]  /*00f0*/  STL [R1], R0 ;  /* 0x0000000001007387 */ /* 0x0027ec0000100800 */
[----:B------:R-:W-:-:S07]  /*0100*/  LEPC R20, `(.L_x_4) ;  /* 0x000000001014794e */ /* 0x000fce0000000000 */
[----:B---34-:R-:W-:Y:S05]  /*0110*/  CALL.ABS.NOINC R8 ;  /* 0x0000000008007343 */ /* 0x018fea0003c00000 */
.L_x_4:
[----:B------:R-:W0:Y:S01]  /*0120*/  LDC.64 R4, c[0x0][0x388] ;  /* 0x0000e200ff047b82 */ /* 0x000e220000000a00 */
[----:B------:R-:W1:Y:S07]  /*0130*/  LDCU.64 UR4, c[0x4][0x8] ;  /* 0x01000100ff0477ac */ /* 0x000e6e0008000a00 */
[----:B------:R-:W2:Y:S08]  /*0140*/  LDC.64 R6, c[0x0][0x390] ;  /* 0x0000e400ff067b82 */ /* 0x000eb00000000a00 */
[----:B------:R-:W3:Y:S01]  /*0150*/  LDC.64 R8, c[0x0][0x380] ;  /* 0x0000e000ff087b82 */ /* 0x000ee20000000a00 */
[----:B0-----:R-:W4:Y:S04]  /*0160*/  LDG.E.64 R10, desc[UR36][R4.64] ;  /* 0x00000024040a7981 */ /* 0x001f28000c1e1b00 */
[----:B------:R-:W5:Y:S04]  /*0170*/  LDG.E.64 R12, desc[UR36][R4.64+0x8] ;  /* 0x00000824040c7981 */ /* 0x000f68000c1e1b00 */
[----:B------:R1:W5:Y:S04]  /*0180*/  LDG.E.64 R14, desc[UR36][R4.64+0x10] ;  /* 0x00001024040e7981 */ /* 0x000368000c1e1b00 */
[----:B--2---:R-:W2:Y:S04]  /*0190*/  LDG.E.64 R16, desc[UR36][R6.64] ;  /* 0x0000002406107981 */ /* 0x004ea8000c1e1b00 */
[----:B------:R-:W2:Y:S04]  /*01a0*/  LDG.E.64 R18, desc[UR36][R6.64+0x8] ;  /* 0x0000082406127981 */ /* 0x000ea8000c1e1b00 */
[----:B------:R0:W2:Y:S04]  /*01b0*/  LDG.E.64 R20, desc[UR36][R6.64+0x18] ;  /* 0x0000182406147981 */ /* 0x0000a8000c1e1b00 */
[----:B---3--:R-:W3:Y:S01]  /*01c0*/  LDG.E.64 R8, desc[UR36][R8.64] ;  /* 0x0000002408087981 */ /* 0x008ee2000c1e1b00 */
[----:B------:R-:W2:Y:S01]  /*01d0*/  LDC.64 R2, c[0x4][R2] ;  /* 0x0100000002027b82 */ /* 0x000ea20000000a00 */
[----:B-1----:R-:W-:-:S02]  /*01e0*/  IMAD.U32 R4, RZ, RZ, UR4 ;  /* 0x00000004ff047e24 */ /* 0x002fc4000f8e00ff */
[----:B------:R-:W-:Y:S02]  /*01f0*/  IMAD.U32 R5, RZ, RZ, UR5 ;  /* 0x00000005ff057e24 */ /* 0x000fe4000f8e00ff */
[----:B0-----:R-:W-:Y:S01]  /*0200*/  IMAD.MOV.U32 R6, RZ, RZ, R22 ;  /* 0x000000ffff067224 */ /* 0x001fe200078e0016 */
[----:B------:R-:W-:Y:S01]  /*0210*/  MOV R7, R23 ;  /* 0x0000001700077202 */ /* 0x000fe20000000f00 */
[----:B----4-:R0:W-:Y:S04]  /*0220*/  STL.64 [R1+0x8], R10 ;  /* 0x0000080a01007387 */ /* 0x0101e80000100a00 */
[----:B-----5:R0:W-:Y:S04]  /*0230*/  STL.64 [R1+0x10], R12 ;  /* 0x0000100c01007387 */ /* 0x0201e80000100a00 */
[----:B------:R0:W-:Y:S04]  /*0240*/  STL.64 [R1+0x18], R14 ;  /* 0x0000180e01007387 */ /* 0x0001e80000100a00 */
[----:B--2---:R0:W-:Y:S04]  /*0250*/  STL.64 [R1+0x20], R16 ;  /* 0x0000201001007387 */ /* 0x0041e80000100a00 */
[----:B------:R0:W-:Y:S04]  /*0260*/  STL.64 [R1+0x28], R18 ;  /* 0x0000281201007387 */ /* 0x0001e80000100a00 */
[----:B------:R0:W-:Y:S04]  /*0270*/  STL.64 [R1+0x30], R20 ;  /* 0x0000301401007387 */ /* 0x0001e80000100a00 */
[----:B---3--:R0:W-:Y:S02]  /*0280*/  STL.64 [R1], R8 ;  /* 0x0000000801007387 */ /* 0x0081e40000100a00 */
[----:B0-----:R-:W-:-:S07]  /*0290*/  LEPC R20, `(.L_x_5) ;  /* 0x000000001014794e */ /* 0x001fce0000000000 */
[----:B------:R-:W-:Y:S05]  /*02a0*/  CALL.ABS.NOINC R2 ;  /* 0x0000000002007343 */ /* 0x000fea0003c00000 */
.L_x_5:
[----:B------:R-:W0:Y:S02]  /*02b0*/  LDCU UR4, c[0x0][0x398] ;  /* 0x00007300ff0477ac */ /* 0x000e240008000800 */
[----:B0-----:R-:W-:-:S13]  /*02c0*/  ISETP.NE.AND P0, PT, RZ, UR4, PT ;  /* 0x00000004ff007c0c */ /* 0x001fda000bf05270 */
[----:B------:R-:W-:Y:S05]  /*02d0*/  @!P0 EXIT ;  /* 0x000000000000894d */ /* 0x000fea0003800000 */
[----:B------:R-:W-:Y:S02]  /*02e0*/  IMAD.MOV.U32 R0, RZ, RZ, RZ ;  /* 0x000000ffff007224 */ /* 0x000fe400078e00ff */
[----:B------:R-:W-:-:S07]  /*02f0*/  IMAD.MOV.U32 R10, RZ, RZ, RZ ;  /* 0x000000ffff0a7224 */ /* 0x000fce00078e00ff */
.L_x_55:
[----:B0-----:R-:W0:Y:S01]  /*0300*/  LDCU UR4, c[0x0][0x398] ;  /* 0x00007300ff0477ac */ /* 0x001e220008000800 */
[----:B------:R-:W-:Y:S02]  /*0310*/  HFMA2 R11, -RZ, RZ, 0, 0 ;  /* 0x00000000ff0b7431 */ /* 0x000fe400000001ff */
[----:B------:R-:W-:Y:S01]  /*0320*/  IMAD.MOV.U32 R2, RZ, RZ, RZ ;  /* 0x000000ffff027224 */ /* 0x000fe200078e00ff */
[----:B------:R-:W-:Y:S02]  /*0330*/  CS2R R26, SRZ ;  /* 0x00000000001a7805 */ /* 0x000fe4000001ff00 */
[----:B------:R-:W-:Y:S02]  /*0340*/  CS2R R20, SRZ ;  /* 0x0000000000147805 */ /* 0x000fe4000001ff00 */
[----:B------:R-:W-:Y:S01]  /*0350*/  CS2R R18, SRZ ;  /* 0x0000000000127805 */ /* 0x000fe2000001ff00 */
[----:B0-----:R-:W-:-:S05]  /*0360*/  IMAD.U32 R3, RZ, RZ, UR4 ;  /* 0x00000004ff037e24 */ /* 0x001fca000f8e00ff */
[----:B------:R-:W-:-:S13]  /*0370*/  ISETP.NE.AND P0, PT, R3, 0x1, PT ;  /* 0x000000010300780c */ /* 0x000fda0003f05270 */
[----:B------:R-:W-:Y:S05]  /*0380*/  @!P0 BRA `(.L_x_6) ;  /* 0x0000001400f08947 */ /* 0x000fea0003800000 */
[----:B------:R-:W0:Y:S01]  /*0390*/  LDCU.128 UR4, c[0x0][0x380] ;  /* 0x00007000ff0477ac */ /* 0x000e220008000c00 */
[----:B------:R-:W-:Y:S01]  /*03a0*/  BSSY.RECONVERGENT B0, `(.L_x_6) ;  /* 0x000017a000007945 */ /* 0x000fe20003800200 */
[----:B------:R-:W-:Y:S01]  /*03b0*/  IMAD.MOV.U32 R28, RZ, RZ, RZ ;  /* 0x000000ffff1c7224 */ /* 0x000fe200078e00ff */
[----:B------:R-:W-:Y:S01]  /*03c0*/  CS2R R26, SRZ ;  /* 0x00000000001a7805 */ /* 0x000fe2000001ff00 */
[----:B------:R-:W-:Y:S02]  /*03d0*/  IMAD.MOV.U32 R46, RZ, RZ, RZ ;  /* 0x000000ffff2e7224 */ /* 0x000fe400078e00ff */
[----:B------:R-:W-:Y:S02]  /*03e0*/  IMAD.MOV.U32 R29, RZ, RZ, R0 ;  /* 0x000000ffff1d7224 */ /* 0x000fe400078e0000 */
[----:B------:R-:W-:Y:S01]  /*03f0*/  IMAD.MOV.U32 R30, RZ, RZ, R10 ;  /* 0x000000ffff1e7224 */ /* 0x000fe200078e000a */
[----:B0-----:R-:W-:Y:S02]  /*0400*/  UIADD3 UR6, UP0, UPT, UR6, 0x18, URZ ;  /* 0x0000001806067890 */ /* 0x001fe4000ff1e0ff */
[----:B------:R-:W-:-:S02]  /*0410*/  UIADD3 UR4, UP1, UPT, UR4, 0x8, URZ ;  /* 0x0000000804047890 */ /* 0x000fc4000ff3e0ff */
[----:B------:R-:W-:Y:S02]  /*0420*/  UIADD3.X UR7, UPT, UPT, URZ, UR7, URZ, UP0, !UPT ;  /* 0x00000007ff077290 */ /* 0x000fe400087fe4ff */
[----:B------:R-:W-:Y:S01]  /*0430*/  UIADD3.X UR5, UPT, UPT, URZ, UR5, URZ, UP1, !UPT ;  /* 0x00000005ff057290 */ /* 0x000fe20008ffe4ff */
[----:B------:R-:W-:Y:S01]  /*0440*/  MOV R24, UR6 ;  /* 0x0000000600187c02 */ /* 0x000fe20008000f00 */
[----:B------:R-:W-:Y:S02]  /*0450*/  IMAD.U32 R22, RZ, RZ, UR4 ;  /* 0x00000004ff167e24 */ /* 0x000fe4000f8e00ff */
[----:B------:R-:W-:Y:S02]  /*0460*/  IMAD.U32 R25, RZ, RZ, UR7 ;  /* 0x00000007ff197e24 */ /* 0x000fe4000f8e00ff */
[----:B------:R-:W-:-:S07]  /*0470*/  IMAD.U32 R23, RZ, RZ, UR5 ;  /* 0x00000005ff177e24 */ /* 0x000fce000f8e00ff */
.L_x_38:
[----:B------:R-:W-:Y:S01]  /*0480*/  ISETP.NE.U32.AND P0, PT, R29, RZ, PT ;  /* 0x000000ff1d00720c */ /* 0x000fe20003f05070 */
[----:B------:R-:W-:Y:S03]  /*0490*/  BSSY.RECONVERGENT B2, `(.L_x_7) ;  /* 0x00000ab000027945 */ /* 0x000fe60003800200 */
[----:B------:R-:W-:-:S13]  /*04a0*/  ISETP.NE.AND.EX P0, PT, R30, RZ, PT, P0 ;  /* 0x000000ff1e00720c */ /* 0x000fda0003f05300 */
[----:B------:R-:W-:Y:S05]  /*04b0*/  @!P0 BRA `(.L_x_8) ;  /* 0x0000000800a08947 */ /* 0x000fea0003800000 */
[----:B------:R-:W0:Y:S01]  /*04c0*/  LDC.64 R2, c[0x0][0x388] ;  /* 0x0000e200ff027b82 */ /* 0x000e220000000a00 */
[----:B------:R-:W-:Y:S01]  /*04d0*/  IMAD R5, R10, 0x18, RZ ;  /* 0x000000180a057824 */ /* 0x000fe200078e02ff */
[----:B------:R-:W2:Y:S04]  /*04e0*/  LDG.E.64 R8, desc[UR36][R24.64+-0x10] ;  /* 0xfffff02418087981 */ /* 0x000ea8000c1e1b00 */
[----:B------:R-:W3:Y:S01]  /*04f0*/  LDG.E.64 R12, desc[UR36][R24.64+-0x8] ;  /* 0xfffff824180c7981 */ /* 0x000ee2000c1e1b00 */
[----:B0-----:R-:W-:-:S04]  /*0500*/  IMAD.WIDE.U32 R2, R0, 0x18, R2 ;  /* 0x0000001800027825 */ /* 0x001fc800078e0002 */
[----:B------:R-:W-:Y:S02]  /*0510*/  IMAD.IADD R3, R3, 0x1, R5 ;  /* 0x0000000103037824 */ /* 0x000fe400078e0205 */
[----:B------:R-:W4:Y:S04]  /*0520*/  LDG.E.64 R4, desc[UR36][R24.64+-0x18] ;  /* 0xffffe82418047981 */ /* 0x000f28000c1e1b00 */
[----:B------:R-:W2:Y:S04]  /*0530*/  LDG.E.64 R36, desc[UR36][R2.64+0x8] ;  /* 0x0000082402247981 */ /* 0x000ea8000c1e1b00 */
[----:B------:R-:W4:Y:S04]  /*0540*/  LDG.E.64 R6, desc[UR36][R2.64] ;  /* 0x0000002402067981 */ /* 0x000f28000c1e1b00 */
[----:B------:R0:W3:Y:S02]  /*0550*/  LDG.E.64 R32, desc[UR36][R2.64+0x10] ;  /* 0x0000102402207981 */ /* 0x0000e4000c1e1b00 */
[----:B0-----:R-:W-:-:S02]  /*0560*/  IMAD.MOV.U32 R2, RZ, RZ, 0x0 ;  /* 0x00000000ff027424 */ /* 0x001fc400078e00ff */
[----:B------:R-:W-:Y:S01]  /*0570*/  IMAD.MOV.U32 R3, RZ, RZ, 0x3fd80000 ;  /* 0x3fd80000ff037424 */ /* 0x000fe200078e00ff */
[----:B------:R-:W-:Y:S01]  /*0580*/  BSSY.RECONVERGENT B1, `(.L_x_9) ;  /* 0x0000020000017945 */ /* 0x000fe20003800200 */
[----:B--2---:R-:W-:Y:S02]  /*0590*/  DADD R36, R36, -R8 ;  /* 0x0000000024247229 */ /* 0x004fe40000000808 */
[----:B----4-:R-:W-:-:S06]  /*05a0*/  DADD R6, R6, -R4 ;  /* 0x0000000006067229 */ /* 0x010fcc0000000804 */
[----:B------:R-:W-:Y:S02]  /*05b0*/  DMUL R4, R36, R36 ;  /* 0x0000002424047228 */ /* 0x000fe40000000000 */
[----:B---3--:R-:W-:-:S06]  /*05c0*/  DADD R32, R32, -R12 ;  /* 0x0000000020207229 */ /* 0x008fcc000000080c */
[----:B------:R-:W-:-:S08]  /*05d0*/  DFMA R4, R6, R6, R4 ;  /* 0x000000060604722b */ /* 0x000fd00000000004 */
[----:B------:R-:W-:-:S06]  /*05e0*/  DFMA R14, R32, R32, R4 ;  /* 0x00000020200e722b */ /* 0x000fcc0000000004 */
[----:B------:R-:W0:Y:S04]  /*05f0*/  MUFU.RSQ64H R5, R15 ;  /* 0x0000000f00057308 */ /* 0x000e280000001c00 */
[----:B------:R-:W-:-:S06]  /*0600*/  IADD3 R4, PT, PT, R15, -0x3500000, RZ ;  /* 0xfcb000000f047810 */ /* 0x000fcc0007ffe0ff */
[----:B0-----:R-:W-:-:S08]  /*0610*/  DMUL R8, R4, R4 ;  /* 0x0000000404087228 */ /* 0x001fd00000000000 */
[----:B------:R-:W-:-:S08]  /*0620*/  DFMA R8, R14, -R8, 1 ;  /* 0x3ff000000e08742b */ /* 0x000fd00000000808 */
[----:B------:R-:W-:Y:S02]  /*0630*/  DFMA R2, R8, R2, 0.5 ;  /* 0x3fe000000802742b */ /* 0x000fe40000000002 */
[----:B------:R-:W-:-:S08]  /*0640*/  DMUL R8, R4, R8 ;  /* 0x0000000804087228 */ /* 0x000fd00000000000 */
[----:B------:R-:W-:Y:S01]  /*0650*/  DFMA R8, R2, R8, R4 ;  /* 0x000000080208722b */ /* 0x000fe20000000004 */
[----:B------:R-:W-:-:S07]  /*0660*/  ISETP.GE.U32.AND P0, PT, R4, 0x7ca00000, PT ;  /* 0x7ca000000400780c */ /* 0x000fce0003f06070 */
[----:B------:R-:W-:Y:S02]  /*0670*/  DMUL R12, R14, R8 ;  /* 0x000000080e0c7228 */ /* 0x000fe40000000000 */
[----:B------:R-:W-:Y:S02]  /*0680*/  VIADD R3, R9, 0xfff00000 ;  /* 0xfff0000009037836 */ /* 0x000fe40000000000 */
[----:B------:R-:W-:-:S04]  /*0690*/  IMAD.MOV.U32 R2, RZ, RZ, R8 ;  /* 0x000000ffff027224 */ /* 0x000fc800078e0008 */
[----:B------:R-:W-:-:S08]  /*06a0*/  DFMA R16, R12, -R12, R14 ;  /* 0x8000000c0c10722b */ /* 0x000fd0000000000e */
[----:B------:R-:W-:Y:S01]  /*06b0*/  DFMA R34, R16, R2, R12 ;  /* 0x000000021022722b */ /* 0x000fe2000000000c */
[----:B------:R-:W-:Y:S10]  /*06c0*/  @!P0 BRA `(.L_x_10) ;  /* 0x00000000002c8947 */ /* 0x000ff40003800000 */
[----:B------:R-:W-:Y:S01]  /*06d0*/  MOV R35, R8 ;  /* 0x0000000800237202 */ /* 0x000fe20000000f00 */
[----:B------:R-:W-:Y:S01]  /*06e0*/  IMAD.MOV.U32 R31, RZ, RZ, R12 ;  /* 0x000000ffff1f7224 */ /* 0x000fe200078e000c */
[----:B------:R-:W-:Y:S01]  /*06f0*/  MOV R8, R4 ;  /* 0x0000000400087202 */ /* 0x000fe20000000f00 */
[----:B------:R-:W-:Y:S01]  /*0700*/  IMAD.MOV.U32 R38, RZ, RZ, R13 ;  /* 0x000000ffff267224 */ /* 0x000fe200078e000d */
[----:B------:R-:W-:Y:S01]  /*0710*/  MOV R4, 0x780 ;  /* 0x0000078000047802 */ /* 0x000fe20000000f00 */
[----:B------:R-:W-:Y:S02]  /*0720*/  IMAD.MOV.U32 R34, RZ, RZ, R16 ;  /* 0x000000ffff227224 */ /* 0x000fe400078e0010 */
[----:B------:R-:W-:Y:S02]  /*0730*/  IMAD.MOV.U32 R9, RZ, RZ, R17 ;  /* 0x000000ffff097224 */ /* 0x000fe400078e0011 */
[----:B------:R-:W-:Y:S02]  /*0740*/  IMAD.MOV.U32 R5, RZ, RZ, R3 ;  /* 0x000000ffff057224 */ /* 0x000fe400078e0003 */
[----:B------:R-:W-:-:S02]  /*0750*/  IMAD.MOV.U32 R12, RZ, RZ, R14 ;  /* 0x000000ffff0c7224 */ /* 0x000fc400078e000e */
[----:B------:R-:W-:-:S07]  /*0760*/  IMAD.MOV.U32 R13, RZ, RZ, R15 ;  /* 0x000000ffff0d7224 */ /* 0x000fce00078e000f */
[----:B------:R-:W-:Y:S05]  /*0770*/  CALL.REL.NOINC `($__internal_1_$__cuda_sm20_dsqrt_rn_f64_mediumpath_v1) ;  /* 0x0000002400a07944 */ /* 0x000fea0003c00000 */
.L_x_10:
[----:B------:R-:W-:Y:S05]  /*0780*/  BSYNC.RECONVERGENT B1 ;  /* 0x0000000000017941 */ /* 0x000fea0003800200 */
.L_x_9:
[----:B------:R0:W5:Y:S01]  /*0790*/  LDG.E.64 R16, desc[UR36][R22.64+-0x8] ;  /* 0xfffff82416107981 */ /* 0x000162000c1e1b00 */
[----:B------:R-:W-:Y:S01]  /*07a0*/  DADD R12, -RZ, |R34| ;  /* 0x00000000ff0c7229 */ /* 0x000fe20000000522 */
[----:B------:R-:W-:Y:S09]  /*07b0*/  BSSY.RECONVERGENT B1, `(.L_x_11) ;  /* 0x0000004000017945 */ /* 0x000ff20003800200 */
[----:B------:R-:W-:Y:S01]  /*07c0*/  IMAD.MOV.U32 R4, RZ, RZ, R12 ;  /* 0x000000ffff047224 */ /* 0x000fe200078e000c */
[----:B0-----:R-:W-:-:S07]  /*07d0*/  MOV R12, 0x7f0 ;  /* 0x000007f0000c7802 */ /* 0x001fce0000000f00 */
[----:B-----5:R-:W-:Y:S05]  /*07e0*/  CALL.REL.NOINC `($_Z11propagationPdS_S_jd$__internal_accurate_pow) ;  /* 0x00000028003c7944 */ /* 0x020fea0003c00000 */
[----:B------:R-:W-:Y:S05]  /*07f0*/  BSYNC.RECONVERGENT B1 ;  /* 0x0000000000017941 */ /* 0x000fea0003800200 */
.L_x_11:
[----:B------:R-:W-:Y:S01]  /*0800*/  DADD R2, R34, 2 ;  /* 0x4000000022027429 */ /* 0x000fe20000000000 */
[----:B------:R-:W-:Y:S01]  /*0810*/  BSSY.RECONVERGENT B1, `(.L_x_12) ;  /* 0x000000e000017945 */ /* 0x000fe20003800200 */
[----:B------:R-:W-:Y:S02]  /*0820*/  DSETP.NEU.AND P1, PT, R14, RZ, PT ;  /* 0x000000ff0e00722a */ /* 0x000fe40003f2d000 */
[----:B------:R-:W-:-:S06]  /*0830*/  DSETP.NEU.AND P0, PT, R34, 1, PT ;  /* 0x3ff000002200742a */ /* 0x000fcc0003f0d000 */
[----:B------:R-:W-:Y:S02]  /*0840*/  LOP3.LUT R2, R3, 0x7ff00000, RZ, 0xc0, !PT ;  /* 0x7ff0000003027812 */ /* 0x000fe400078ec0ff */
[----:B------:R-:W-:Y:S02]  /*0850*/  FSEL R3, R5, RZ, P1 ;  /* 0x000000ff05037208 */ /* 0x000fe40000800000 */
[----:B------:R-:W-:Y:S02]  /*0860*/  ISETP.NE.AND P2, PT, R2, 0x7ff00000, PT ;  /* 0x7ff000000200780c */ /* 0x000fe40003f45270 */
[----:B------:R-:W-:-:S11]  /*0870*/  FSEL R2, R4, RZ, P1 ;  /* 0x000000ff04027208 */ /* 0x000fd60000800000 */
[----:B------:R-:W-:Y:S05]  /*0880*/  @P2 BRA `(.L_x_13) ;  /* 0x0000000000182947 */ /* 0x000fea0003800000 */
[----:B------:R-:W-:-:S14]  /*0890*/  DSETP.GE.AND P1, PT, R14, RZ, PT ;  /* 0x000000ff0e00722a */ /* 0x000fdc0003f26000 */
[----:B------:R-:W-:Y:S01]  /*08a0*/  @!P1 DADD R2, R34, 2 ;  /* 0x4000000022029429 */ /* 0x000fe20000000000 */
[----:B------:R-:W-:Y:S10]  /*08b0*/  @!P1 BRA `(.L_x_13) ;  /* 0x00000000000c9947 */ /* 0x000ff40003800000 */
[----:B------:R-:W-:-:S14]  /*08c0*/  DSETP.NEU.AND P1, PT, |R34|, +INF , PT ;  /* 0x7ff000002200742a */ /* 0x000fdc0003f2d200 */
[----:B------:R-:W-:Y:S01]  /*08d0*/  @!P1 MOV R2, 0x0 ;  /* 0x0000000000029802 */ /* 0x000fe20000000f00 */
[----:B------:R-:W-:-:S07]  /*08e0*/  @!P1 IMAD.MOV.U32 R3, RZ, RZ, 0x7ff00000 ;  /* 0x7ff00000ff039424 */ /* 0x000fce00078e00ff */
.L_x_13:
[----:B------:R-:W-:Y:S05]  /*08f0*/  BSYNC.RECONVERGENT B1 ;  /* 0x0000000000017941 */ /* 0x000fea0003800200 */
.L_x_12:
[----:B------:R-:W-:Y:S01]  /*0900*/  FSEL R5, R3, 1.875, P0 ;  /* 0x3ff0000003057808 */ /* 0x000fe20000000000 */
[----:B------:R-:W-:Y:S01]  /*0910*/  UMOV UR4, 0x616dd9f1 ;  /* 0x616dd9f100047882 */ /* 0x000fe20000000000 */
[----:B------:R-:W-:Y:S01]  /*0920*/  FSEL R4, R2, RZ, P0 ;  /* 0x000000ff02047208 */ /* 0x000fe20000000000 */
[----:B------:R-:W-:Y:S01]  /*0930*/  IMAD.MOV.U32 R2, RZ, RZ, 0x1 ;  /* 0x00000001ff027424 */ /* 0x000fe200078e00ff */
[----:B------:R-:W0:Y:S01]  /*0940*/  MUFU.RCP64H R3, R5 ;  /* 0x0000000500037308 */ /* 0x000e220000001800 */
[----:B------:R-:W-:Y:S01]  /*0950*/  UMOV UR5, 0x3dd25598 ;  /* 0x3dd2559800057882 */ /* 0x000fe20000000000 */
[----:B------:R-:W-:Y:S01]  /*0960*/  BSSY.RECONVERGENT B3, `(.L_x_14) ;  /* 0x0000014000037945 */ /* 0x000fe20003800200 */
[----:B------:R-:W-:-:S10]  /*0970*/  DMUL R16, R16, -UR4 ;  /* 0x8000000410107c28 */ /* 0x000fd40008000000 */
[----:B------:R-:W-:Y:S01]  /*0980*/  FSETP.GEU.AND P1, PT, |R17|, 6.5827683646048100446e-37, PT ;  /* 0x036000001100780b */ /* 0x000fe20003f2e200 */
[----:B0-----:R-:W-:-:S08]  /*0990*/  DFMA R8, -R4, R2, 1 ;  /* 0x3ff000000408742b */ /* 0x001fd00000000102 */
[----:B------:R-:W-:-:S08]  /*09a0*/  DFMA R8, R8, R8, R8 ;  /* 0x000000080808722b */ /* 0x000fd00000000008 */
[----:B------:R-:W-:-:S08]  /*09b0*/  DFMA R8, R2, R8, R2 ;  /* 0x000000080208722b */ /* 0x000fd00000000002 */
[----:B------:R-:W-:-:S08]  /*09c0*/  DFMA R2, -R4, R8, 1 ;  /* 0x3ff000000402742b */ /* 0x000fd00000000108 */
[----:B------:R-:W-:-:S08]  /*09d0*/  DFMA R2, R8, R2, R8 ;  /* 0x000000020802722b */ /* 0x000fd00000000008 */
[----:B------:R-:W-:-:S08]  /*09e0*/  DMUL R8, R16, R2 ;  /* 0x0000000210087228 */ /* 0x000fd00000000000 */
[----:B------:R-:W-:-:S08]  /*09f0*/  DFMA R12, -R4, R8, R16 ;  /* 0x00000008040c722b */ /* 0x000fd00000000110 */
[----:B------:R-:W-:-:S10]  /*0a00*/  DFMA R2, R2, R12, R8 ;  /* 0x0000000c0202722b */ /* 0x000fd40000000008 */
[----:B------:R-:W-:-:S05]  /*0a10*/  FFMA R8, RZ, R5, R3 ;  /* 0x00000005ff087223 */ /* 0x000fca0000000003 */
[----:B------:R-:W-:-:S13]  /*0a20*/  FSETP.GT.AND P0, PT, |R8|, 1.469367938527859385e-39, PT ;  /* 0x001000000800780b */ /* 0x000fda0003f04200 */
[----:B------:R-:W-:Y:S05]  /*0a30*/  @P0 BRA P1, `(.L_x_15) ;  /* 0x0000000000180947 */ /* 0x000fea0000800000 */
[----:B------:R-:W-:Y:S01]  /*0a40*/  IMAD.MOV.U32 R12, RZ, RZ, R4 ;  /* 0x000000ffff0c7224 */ /* 0x000fe200078e0004 */
[----:B------:R-:W-:Y:S01]  /*0a50*/  MOV R38, 0xa80 ;  /* 0x00000a8000267802 */ /* 0x000fe20000000f00 */
[----:B------:R-:W-:-:S07]  /*0a60*/  IMAD.MOV.U32 R13, RZ, RZ, R5 ;  /* 0x000000ffff0d7224 */ /* 0x000fce00078e0005 */
[----:B------:R-:W-:Y:S05]  /*0a70*/  CALL.REL.NOINC `($__internal_0_$__cuda_sm20_div_rn_f64_full) ;  /* 0x0000001c00687944 */ /* 0x000fea0003c00000 */
[----:B------:R-:W-:Y:S01]  /*0a80*/  MOV R2, R8 ;  /* 0x0000000800027202 */ /* 0x000fe20000000f00 */
[----:B------:R-:W-:-:S07]  /*0a90*/  IMAD.MOV.U32 R3, RZ, RZ, R9 ;  /* 0x000000ffff037224 */ /* 0x000fce00078e0009 */
.L_x_15:
[----:B------:R-:W-:Y:S05]  /*0aa0*/  BSYNC.RECONVERGENT B3 ;  /* 0x0000000000037941 */ /* 0x000fea0003800200 */
.L_x_14:
[----:B------:R-:W0:Y:S01]  /*0ab0*/  MUFU.RCP64H R5, R35 ;  /* 0x0000002300057308 */ /* 0x000e220000001800 */
[----:B------:R-:W-:Y:S01]  /*0ac0*/  IMAD.MOV.U32 R4, RZ, RZ, 0x1 ;  /* 0x00000001ff047424 */ /* 0x000fe200078e00ff */
[----:B------:R-:W-:Y:S01]  /*0ad0*/  FSETP.GEU.AND P1, PT, |R7|, 6.5827683646048100446e-37, PT ;  /* 0x036000000700780b */ /* 0x000fe20003f2e200 */
[----:B------:R-:W-:Y:S04]  /*0ae0*/  BSSY.RECONVERGENT B3, `(.L_x_16) ;  /* 0x0000014000037945 */ /* 0x000fe80003800200 */
[----:B0-----:R-:W-:-:S08]  /*0af0*/  DFMA R8, R4, -R34, 1 ;  /* 0x3ff000000408742b */ /* 0x001fd00000000822 */
[----:B------:R-:W-:-:S08]  /*0b00*/  DFMA R8, R8, R8, R8 ;  /* 0x000000080808722b */ /* 0x000fd00000000008 */
[----:B------:R-:W-:-:S08]  /*0b10*/  DFMA R8, R4, R8, R4 ;  /* 0x000000080408722b */ /* 0x000fd00000000004 */
[----:B------:R-:W-:-:S08]  /*0b20*/  DFMA R4, R8, -R34, 1 ;  /* 0x3ff000000804742b */ /* 0x000fd00000000822 */
[----:B------:R-:W-:-:S08]  /*0b30*/  DFMA R4, R8, R4, R8 ;  /* 0x000000040804722b */ /* 0x000fd00000000008 */
[----:B------:R-:W-:-:S08]  /*0b40*/  DMUL R8, R6, R4 ;  /* 0x0000000406087228 */ /* 0x000fd00000000000 */
[----:B------:R-:W-:-:S08]  /*0b50*/  DFMA R12, R8, -R34, R6 ;  /* 0x80000022080c722b */ /* 0x000fd00000000006 */
[----:B------:R-:W-:-:S10]  /*0b60*/  DFMA R4, R4, R12, R8 ;  /* 0x0000000c0404722b */ /* 0x000fd40000000008 */
[----:B------:R-:W-:-:S05]  /*0b70*/  FFMA R8, RZ, R35, R5 ;  /* 0x00000023ff087223 */ /* 0x000fca0000000005 */
[----:B------:R-:W-:-:S13]  /*0b80*/  FSETP.GT.AND P0, PT, |R8|, 1.469367938527859385e-39, PT ;  /* 0x001000000800780b */ /* 0x000fda0003f04200 */
[----:B------:R-:W-:Y:S05]  /*0b90*/  @P0 BRA P1, `(.L_x_17) ;  /* 0x0000000000200947 */ /* 0x000fea0000800000 */
[----:B------:R-:W-:Y:S01]  /*0ba0*/  IMAD.MOV.U32 R16, RZ, RZ, R6 ;  /* 0x000000ffff107224 */ /* 0x000fe200078e0006 */
[----:B------:R-:W-:Y:S01]  /*0bb0*/  MOV R12, R34 ;  /* 0x00000022000c7202 */ /* 0x000fe20000000f00 */
[----:B------:R-:W-:Y:S01]  /*0bc0*/  IMAD.MOV.U32 R17, RZ, RZ, R7 ;  /* 0x000000ffff117224 */ /* 0x000fe200078e0007 */
[----:B------:R-:W-:Y:S01]  /*0bd0*/  MOV R38, 0xc00 ;  /* 0x00000c0000267802 */ /* 0x000fe20000000f00 */
[----:B------:R-:W-:-:S07]  /*0be0*/  IMAD.MOV.U32 R13, RZ, RZ, R35 ;  /* 0x000000ffff0d7224 */ /* 0x000fce00078e0023 */
[----:B------:R-:W-:Y:S05]  /*0bf0*/  CALL.REL.NOINC `($__internal_0_$__cuda_sm20_div_rn_f64_full) ;  /* 0x0000001c00087944 */ /* 0x000fea0003c00000 */
[----:B------:R-:W-:Y:S02]  /*0c00*/  IMAD.MOV.U32 R4, RZ, RZ, R8 ;  /* 0x000000ffff047224 */ /* 0x000fe400078e0008 */
[----:B------:R-:W-:-:S07]  /*0c10*/  IMAD.MOV.U32 R5, RZ, RZ, R9 ;  /* 0x000000ffff057224 */ /* 0x000fce00078e0009 */
.L_x_17:
[----:B------:R-:W-:Y:S05]  /*0c20*/  BSYNC.RECONVERGENT B3 ;  /* 0x0000000000037941 */ /* 0x000fea0003800200 */
.L_x_16:
        /* <DEDUP_REMOVED lines=15> */
[----:B------:R-:W-:Y:S01]  /*0d20*/  MOV R16, R36 ;  /* 0x0000002400107202 */ /* 0x000fe20000000f00 */
[----:B------:R-:W-:Y:S01]  /*0d30*/  IMAD.MOV.U32 R17, RZ, RZ, R37 ;  /* 0x000000ffff117224 */ /* 0x000fe200078e0025 */
[----:B------:R-:W-:Y:S01]  /*0d40*/  MOV R38, 0xd80 ;  /* 0x00000d8000267802 */ /* 0x000fe20000000f00 */
[----:B------:R-:W-:Y:S02]  /*0d50*/  IMAD.MOV.U32 R12, RZ, RZ, R34 ;  /* 0x000000ffff0c7224 */ /* 0x000fe400078e0022 */
[----:B------:R-:W-:-:S07]  /*0d60*/  IMAD.MOV.U32 R13, RZ, RZ, R35 ;  /* 0x000000ffff0d7224 */ /* 0x000fce00078e0023 */
[----:B------:R-:W-:Y:S05]  /*0d70*/  CALL.REL.NOINC `($__internal_0_$__cuda_sm20_div_rn_f64_full) ;  /* 0x0000001800a87944 */ /* 0x000fea0003c00000 */
[----:B------:R-:W-:Y:S01]  /*0d80*/  IMAD.MOV.U32 R6, RZ, RZ, R8 ;  /* 0x000000ffff067224 */ /* 0x000fe200078e0008 */
[----:B------:R-:W-:-:S07]  /*0d90*/  MOV R7, R9 ;  /* 0x0000000900077202 */ /* 0x000fce0000000f00 */
.L_x_19:
[----:B------:R-:W-:Y:S05]  /*0da0*/  BSYNC.RECONVERGENT B3 ;  /* 0x0000000000037941 */ /* 0x000fea0003800200 */
.L_x_18:
        /* <DEDUP_REMOVED lines=21> */
.L_x_21:
[----:B------:R-:W-:Y:S05]  /*0f00*/  BSYNC.RECONVERGENT B3 ;  /* 0x0000000000037941 */ /* 0x000fea0003800200 */
.L_x_20:
[-C--:B------:R-:W-:Y:S02]  /*0f10*/  DFMA R18, R4, R2.reuse, R18 ;  /* 0x000000020412722b */ /* 0x080fe40000000012 */
[-C--:B------:R-:W-:Y:S02]  /*0f20*/  DFMA R20, R6, R2.reuse, R20 ;  /* 0x000000020614722b */ /* 0x080fe40000000014 */
[----:B------:R-:W-:-:S11]  /*0f30*/  DFMA R26, R8, R2, R26 ;  /* 0x00000002081a722b */ /* 0x000fd6000000001a */
.L_x_8:
[----:B------:R-:W-:Y:S05]  /*0f40*/  BSYNC.RECONVERGENT B2 ;  /* 0x0000000000027941 */ /* 0x000fea0003800200 */
.L_x_7:
[----:B------:R-:W-:Y:S01]  /*0f50*/  IADD3 R3, P1, PT, R28, 0x1, RZ ;  /* 0x000000011c037810 */ /* 0x000fe20007f3e0ff */
[----:B------:R-:W-:Y:S03]  /*0f60*/  BSSY.RECONVERGENT B2, `(.L_x_22) ;  /* 0x00000af000027945 */ /* 0x000fe60003800200 */
[----:B------:R-:W-:Y:S01]  /*0f70*/  ISETP.NE.U32.AND P0, PT, R3, R0, PT ;  /* 0x000000000300720c */ /* 0x000fe20003f05070 */
[----:B------:R-:W-:-:S05]  /*0f80*/  IMAD.X R3, RZ, RZ, R46, P1 ;  /* 0x000000ffff037224 */ /* 0x000fca00008e062e */
[----:B------:R-:W-:-:S13]  /*0f90*/  ISETP.NE.AND.EX P0, PT, R3, R10, PT, P0 ;  /* 0x0000000a0300720c */ /* 0x000fda0003f05300 */
[----:B------:R-:W-:Y:S05]  /*0fa0*/  @!P0 BRA `(.L_x_23) ;  /* 0x0000000800a88947 */ /* 0x000fea0003800000 */
[----:B------:R-:W0:Y:S01]  /*0fb0*/  LDC.64 R2, c[0x0][0x388] ;  /* 0x0000e200ff027b82 */ /* 0x000e220000000a00 */
[----:B------:R-:W-:Y:S01]  /*0fc0*/  IMAD R13, R10, 0x18, RZ ;  /* 0x000000180a0d7824 */ /* 0x000fe200078e02ff */
[----:B------:R-:W2:Y:S04]  /*0fd0*/  LDG.E.64 R4, desc[UR36][R24.64+0x8] ;  /* 0x0000082418047981 */ /* 0x000ea8000c1e1b00 */
[----:B------:R-:W3:Y:S01]  /*0fe0*/  LDG.E.64 R8, desc[UR36][R24.64+0x10] ;  /* 0x0000102418087981 */ /* 0x000ee2000c1e1b00 */
[----:B0-----:R-:W-:-:S04]  /*0ff0*/  IMAD.WIDE.U32 R2, R0, 0x18, R2 ;  /* 0x0000001800027825 */ /* 0x001fc800078e0002 */
[----:B------:R-:W-:Y:S02]  /*1000*/  IMAD.IADD R13, R3, 0x1, R13 ;  /* 0x00000001030d7824 */ /* 0x000fe400078e020d */
[----:B------:R-:W-:Y:S02]  /*1010*/  IMAD.MOV.U32 R12, RZ, RZ, R2 ;  /* 0x000000ffff0c7224 */ /* 0x000fe400078e0002 */
[----:B------:R-:W4:Y:S04]  /*1020*/  LDG.E.64 R2, desc[UR36][R24.64] ;  /* 0x0000002418027981 */ /* 0x000f28000c1e1b00 */
[----:B------:R-:W2:Y:S04]  /*1030*/  LDG.E.64 R36, desc[UR36][R12.64+0x8] ;  /* 0x000008240c247981 */ /* 0x000ea8000c1e1b00 */
[----:B------:R-:W4:Y:S04]  /*1040*/  LDG.E.64 R6, desc[UR36][R12.64] ;  /* 0x000000240c067981 */ /* 0x000f28000c1e1b00 */
[----:B------:R-:W3:Y:S01]  /*1050*/  LDG.E.64 R32, desc[UR36][R12.64+0x10] ;  /* 0x000010240c207981 */ /* 0x000ee2000c1e1b00 */
[----:B------:R-:W-:Y:S01]  /*1060*/  BSSY.RECONVERGENT B1, `(.L_x_24) ;  /* 0x0000021000017945 */ /* 0x000fe20003800200 */
[----:B--2---:R-:W-:-:S02]  /*1070*/  DADD R36, R36, -R4 ;  /* 0x0000000024247229 */ /* 0x004fc40000000804 */
[----:B----4-:R-:W-:-:S06]  /*1080*/  DADD R6, R6, -R2 ;  /* 0x0000000006067229 */ /* 0x010fcc0000000802 */
[----:B------:R-:W-:Y:S02]  /*1090*/  DMUL R2, R36, R36 ;  /* 0x0000002424027228 */ /* 0x000fe40000000000 */
[----:B---3--:R-:W-:-:S06]  /*10a0*/  DADD R32, R32, -R8 ;  /* 0x0000000020207229 */ /* 0x008fcc0000000808 */
[----:B------:R-:W-:-:S08]  /*10b0*/  DFMA R2, R6, R6, R2 ;  /* 0x000000060602722b */ /* 0x000fd00000000002 */
[----:B------:R-:W-:-:S06]  /*10c0*/  DFMA R14, R32, R32, R2 ;  /* 0x00000020200e722b */ /* 0x000fcc0000000002 */
[----:B------:R-:W0:Y:S04]  /*10d0*/  MUFU.RSQ64H R3, R15 ;  /* 0x0000000f00037308 */ /* 0x000e280000001c00 */
[----:B------:R-:W-:Y:S01]  /*10e0*/  VIADD R2, R15, 0xfcb00000 ;  /* 0xfcb000000f027836 */ /* 0x000fe20000000000 */
[----:B------:R-:W-:Y:S01]  /*10f0*/  MOV R8, 0x0 ;  /* 0x0000000000087802 */ /* 0x000fe20000000f00 */
[----:B------:R-:W-:-:S04]  /*1100*/  IMAD.MOV.U32 R9, RZ, RZ, 0x3fd80000 ;  /* 0x3fd80000ff097424 */ /* 0x000fc800078e00ff */
        /* <DEDUP_REMOVED lines=12> */
[----:B------:R-:W-:Y:S01]  /*11d0*/  IMAD.MOV.U32 R35, RZ, RZ, R8 ;  /* 0x000000ffff237224 */ /* 0x000fe200078e0008 */
[----:B------:R-:W-:Y:S01]  /*11e0*/  MOV R34, R16 ;  /* 0x0000001000227202 */ /* 0x000fe20000000f00 */
[----:B------:R-:W-:Y:S01]  /*11f0*/  IMAD.MOV.U32 R31, RZ, RZ, R12 ;  /* 0x000000ffff1f7224 */ /* 0x000fe200078e000c */
[----:B------:R-:W-:Y:S01]  /*1200*/  MOV R12, R14 ;  /* 0x0000000e000c7202 */ /* 0x000fe20000000f00 */
[----:B------:R-:W-:Y:S01]  /*1210*/  IMAD.MOV.U32 R38, RZ, RZ, R13 ;  /* 0x000000ffff267224 */ /* 0x000fe200078e000d */
[----:B------:R-:W-:Y:S01]  /*1220*/  MOV R4, 0x1270 ;  /* 0x0000127000047802 */ /* 0x000fe20000000f00 */
[----:B------:R-:W-:Y:S02]  /*1230*/  IMAD.MOV.U32 R9, RZ, RZ, R17 ;  /* 0x000000ffff097224 */ /* 0x000fe400078e0011 */
[----:B------:R-:W-:Y:S02]  /*1240*/  IMAD.MOV.U32 R8, RZ, RZ, R2 ;  /* 0x000000ffff087224 */ /* 0x000fe400078e0002 */
[----:B------:R-:W-:-:S07]  /*1250*/  IMAD.MOV.U32 R13, RZ, RZ, R15 ;  /* 0x000000ffff0d7224 */ /* 0x000fce00078e000f */
[----:B------:R-:W-:Y:S05]  /*1260*/  CALL.REL.NOINC `($__internal_1_$__cuda_sm20_dsqrt_rn_f64_mediumpath_v1) ;  /* 0x0000001800e47944 */ /* 0x000fea0003c00000 */
.L_x_25:
[----:B------:R-:W-:Y:S05]  /*1270*/  BSYNC.RECONVERGENT B1 ;  /* 0x0000000000017941 */ /* 0x000fea0003800200 */
.L_x_24:
[----:B------:R0:W5:Y:S01]  /*1280*/  LDG.E.64 R16, desc[UR36][R22.64] ;  /* 0x0000002416107981 */ /* 0x000162000c1e1b00 */
[----:B------:R-:W-:Y:S01]  /*1290*/  DADD R12, -RZ, |R34| ;  /* 0x00000000ff0c7229 */ /* 0x000fe20000000522 */
[----:B------:R-:W-:Y:S09]  /*12a0*/  BSSY.RECONVERGENT B1, `(.L_x_26) ;  /* 0x0000004000017945 */ /* 0x000ff20003800200 */
[----:B------:R-:W-:Y:S01]  /*12b0*/  IMAD.MOV.U32 R4, RZ, RZ, R12 ;  /* 0x000000ffff047224 */ /* 0x000fe200078e000c */
[----:B0-----:R-:W-:-:S07]  /*12c0*/  MOV R12, 0x12e0 ;  /* 0x000012e0000c7802 */ /* 0x001fce0000000f00 */
[----:B-----5:R-:W-:Y:S05]  /*12d0*/  CALL.REL.NOINC `($_Z11propagationPdS_S_jd$__internal_accurate_pow) ;  /* 0x0000001c00807944 */ /* 0x020fea0003c00000 */
[----:B------:R-:W-:Y:S05]  /*12e0*/  BSYNC.RECONVERGENT B1 ;  /* 0x0000000000017941 */ /* 0x000fea0003800200 */
.L_x_26:
[----:B------:R-:W-:Y:S01]  /*12f0*/  DADD R2, R34, 2 ;  /* 0x4000000022027429 */ /* 0x000fe20000000000 */
[----:B------:R-:W-:Y:S01]  /*1300*/  BSSY.RECONVERGENT B1, `(.L_x_27) ;  /* 0x000000f000017945 */ /* 0x000fe20003800200 */
[----:B------:R-:W-:-:S08]  /*1310*/  DSETP.NEU.AND P0, PT, R14, RZ, PT ;  /* 0x000000ff0e00722a */ /* 0x000fd00003f0d000 */
[----:B------:R-:W-:Y:S02]  /*1320*/  LOP3.LUT R2, R3, 0x7ff00000, RZ, 0xc0, !PT ;  /* 0x7ff0000003027812 */ /* 0x000fe400078ec0ff */
[----:B------:R-:W-:Y:S02]  /*1330*/  FSEL R3, R5, RZ, P0 ;  /* 0x000000ff05037208 */ /* 0x000fe40000000000 */
[----:B------:R-:W-:Y:S02]  /*1340*/  ISETP.NE.AND P1, PT, R2, 0x7ff00000, PT ;  /* 0x7ff000000200780c */ /* 0x000fe40003f25270 */
[----:B------:R-:W-:-:S11]  /*1350*/  FSEL R2, R4, RZ, P0 ;  /* 0x000000ff04027208 */ /* 0x000fd60000000000 */
[----:B------:R-:W-:Y:S05]  /*1360*/  @P1 BRA `(.L_x_28) ;  /* 0x0000000000201947 */ /* 0x000fea0003800000 */
[----:B------:R-:W-:-:S14]  /*1370*/  DSETP.GE.AND P0, PT, R14, RZ, PT ;  /* 0x000000ff0e00722a */ /* 0x000fdc0003f06000 */
[----:B------:R-:W-:Y:S05]  /*1380*/  @!P0 BRA `(.L_x_29) ;  /* 0x0000000000148947 */ /* 0x000fea0003800000 */
[----:B------:R-:W-:-:S14]  /*1390*/  DSETP.NEU.AND P0, PT, |R34|, +INF , PT ;  /* 0x7ff000002200742a */ /* 0x000fdc0003f0d200 */
[----:B------:R-:W-:Y:S05]  /*13a0*/  @P0 BRA `(.L_x_28) ;  /* 0x0000000000100947 */ /* 0x000fea0003800000 */
[----:B------:R-:W-:Y:S02]  /*13b0*/  IMAD.MOV.U32 R2, RZ, RZ, 0x0 ;  /* 0x00000000ff027424 */ /* 0x000fe400078e00ff */
[----:B------:R-:W-:Y:S01]  /*13c0*/  IMAD.MOV.U32 R3, RZ, RZ, 0x7ff00000 ;  /* 0x7ff00000ff037424 */ /* 0x000fe200078e00ff */
[----:B------:R-:W-:Y:S06]  /*13d0*/  BRA `(.L_x_28) ;  /* 0x0000000000047947 */ /* 0x000fec0003800000 */
.L_x_29:
[----:B------:R-:W-:-:S11]  /*13e0*/  DADD R2, R34, 2 ;  /* 0x4000000022027429 */ /* 0x000fd60000000000 */
.L_x_28:
[----:B------:R-:W-:Y:S05]  /*13f0*/  BSYNC.RECONVERGENT B1 ;  /* 0x0000000000017941 */ /* 0x000fea0003800200 */
.L_x_27:
[----:B------:R-:W-:Y:S01]  /*1400*/  DSETP.NEU.AND P0, PT, R34, 1, PT ;  /* 0x3ff000002200742a */ /* 0x000fe20003f0d000 */
[----:B------:R-:W-:Y:S01]  /*1410*/  UMOV UR4, 0x616dd9f1 ;  /* 0x616dd9f100047882 */ /* 0x000fe20000000000 */
[----:B------:R-:W-:Y:S01]  /*1420*/  UMOV UR5, 0x3dd25598 ;  /* 0x3dd2559800057882 */ /* 0x000fe20000000000 */
[----:B------:R-:W-:Y:S01]  /*1430*/  BSSY.RECONVERGENT B3, `(.L_x_30) ;  /* 0x0000018000037945 */ /* 0x000fe20003800200 */
[----:B------:R-:W-:Y:S02]  /*1440*/  DMUL R16, R16, -UR4 ;  /* 0x8000000410107c28 */ /* 0x000fe40008000000 */
[----:B------:R-:W-:Y:S02]  /*1450*/  FSEL R5, R3, 1.875, P0 ;  /* 0x3ff0000003057808 */ /* 0x000fe40000000000 */
[----:B------:R-:W-:Y:S02]  /*1460*/  FSEL R4, R2, RZ, P0 ;  /* 0x000000ff02047208 */ /* 0x000fe40000000000 */
[----:B------:R-:W0:Y:S01]  /*1470*/  MUFU.RCP64H R3, R5 ;  /* 0x0000000500037308 */ /* 0x000e220000001800 */
[----:B------:R-:W-:-:S03]  /*1480*/  MOV R2, 0x1 ;  /* 0x0000000100027802 */ /* 0x000fc60000000f00 */
[----:B------:R-:W-:-:S03]  /*1490*/  FSETP.GEU.AND P1, PT, |R17|, 6.5827683646048100446e-37, PT ;  /* 0x036000001100780b */ /* 0x000fc60003f2e200 */
        /* <DEDUP_REMOVED lines=15> */
[----:B------:R-:W-:Y:S02]  /*1590*/  IMAD.MOV.U32 R2, RZ, RZ, R8 ;  /* 0x000000ffff027224 */ /* 0x000fe400078e0008 */
[----:B------:R-:W-:-:S07]  /*15a0*/  IMAD.MOV.U32 R3, RZ, RZ, R9 ;  /* 0x000000ffff037224 */ /* 0x000fce00078e0009 */
.L_x_31:
[----:B------:R-:W-:Y:S05]  /*15b0*/  BSYNC.RECONVERGENT B3 ;  /* 0x0000000000037941 */ /* 0x000fea0003800200 */
.L_x_30:
[----:B------:R-:W0:Y:S01]  /*15c0*/  MUFU.RCP64H R5, R35 ;  /* 0x0000002300057308 */ /* 0x000e220000001800 */
[----:B------:R-:W-:Y:S01]  /*15d0*/  MOV R4, 0x1 ;  /* 0x0000000100047802 */ /* 0x000fe20000000f00 */
[----:B------:R-:W-:Y:S01]  /*15e0*/  BSSY.RECONVERGENT B3, `(.L_x_32) ;  /* 0x0000015000037945 */ /* 0x000fe20003800200 */
[----:B------:R-:W-:-:S04]  /*15f0*/  FSETP.GEU.AND P1, PT, |R7|, 6.5827683646048100446e-37, PT ;  /* 0x036000000700780b */ /* 0x000fc80003f2e200 */
        /* <DEDUP_REMOVED lines=12> */
[----:B------:R-:W-:Y:S01]  /*16c0*/  MOV R38, 0x1710 ;  /* 0x0000171000267802 */ /* 0x000fe20000000f00 */
[----:B------:R-:W-:Y:S02]  /*16d0*/  IMAD.MOV.U32 R17, RZ, RZ, R7 ;  /* 0x000000ffff117224 */ /* 0x000fe400078e0007 */
[----:B------:R-:W-:Y:S02]  /*16e0*/  IMAD.MOV.U32 R12, RZ, RZ, R34 ;  /* 0x000000ffff0c7224 */ /* 0x000fe400078e0022 */
[----:B------:R-:W-:-:S07]  /*16f0*/  IMAD.MOV.U32 R13, RZ, RZ, R35 ;  /* 0x000000ffff0d7224 */ /* 0x000fce00078e0023 */
[----:B------:R-:W-:Y:S05]  /*1700*/  CALL.REL.NOINC `($__internal_0_$__cuda_sm20_div_rn_f64_full) ;  /* 0x0000001000447944 */ /* 0x000fea0003c00000 */
[----:B------:R-:W-:Y:S01]  /*1710*/  MOV R4, R8 ;  /* 0x0000000800047202 */ /* 0x000fe20000000f00 */
[----:B------:R-:W-:-:S07]  /*1720*/  IMAD.MOV.U32 R5, RZ, RZ, R9 ;  /* 0x000000ffff057224 */ /* 0x000fce00078e0009 */
.L_x_33:
[----:B------:R-:W-:Y:S05]  /*1730*/  BSYNC.RECONVERGENT B3 ;  /* 0x0000000000037941 */ /* 0x000fea0003800200 */
.L_x_32:
        /* <DEDUP_REMOVED lines=23> */
.L_x_35:
[----:B------:R-:W-:Y:S05]  /*18b0*/  BSYNC.RECONVERGENT B3 ;  /* 0x0000000000037941 */ /* 0x000fea0003800200 */
.L_x_34:
        /* <DEDUP_REMOVED lines=21> */
.L_x_37:
[----:B------:R-:W-:Y:S05]  /*1a10*/  BSYNC.RECONVERGENT B3 ;  /* 0x0000000000037941 */ /* 0x000fea0003800200 */
.L_x_36:
[-C--:B------:R-:W-:Y:S02]  /*1a20*/  DFMA R18, R4, R2.reuse, R18 ;  /* 0x000000020412722b */ /* 0x080fe40000000012 */
[-C--:B------:R-:W-:Y:S02]  /*1a30*/  DFMA R20, R6, R2.reuse, R20 ;  /* 0x000000020614722b */ /* 0x080fe40000000014 */
[----:B------:R-:W-:-:S11]  /*1a40*/  DFMA R26, R8, R2, R26 ;  /* 0x00000002081a722b */ /* 0x000fd6000000001a */
.L_x_23:
[----:B------:R-:W-:Y:S05]  /*1a50*/  BSYNC.RECONVERGENT B2 ;  /* 0x0000000000027941 */ /* 0x000fea0003800200 */
.L_x_22:
[----:B------:R-:W0:Y:S01]  /*1a60*/  LDCU UR4, c[0x0][0x398] ;  /* 0x00007300ff0477ac */ /* 0x000e220008000800 */
[----:B------:R-:W-:Y:S02]  /*1a70*/  IADD3 R28, P0, PT, R28, 0x2, RZ ;  /* 0x000000021c1c7810 */ /* 0x000fe40007f1e0ff */
[----:B------:R-:W-:Y:S02]  /*1a80*/  IADD3 R24, P2, PT, R24, 0x30, RZ ;  /* 0x0000003018187810 */ /* 0x000fe40007f5e0ff */
[----:B------:R-:W-:Y:S02]  /*1a90*/  IADD3.X R46, PT, PT, RZ, R46, RZ, P0, !PT ;  /* 0x0000002eff2e7210 */ /* 0x000fe400007fe4ff */
[----:B------:R-:W-:Y:S01]  /*1aa0*/  IADD3 R22, P3, PT, R22, 0x10, RZ ;  /* 0x0000001016167810 */ /* 0x000fe20007f7e0ff */
[----:B------:R-:W-:Y:S01]  /*1ab0*/  IMAD.X R25, RZ, RZ, R25, P2 ;  /* 0x000000ffff197224 */ /* 0x000fe200010e0619 */
[----:B------:R-:W-:-:S03]  /*1ac0*/  IADD3 R29, P1, PT, R29, -0x2, RZ ;  /* 0xfffffffe1d1d7810 */ /* 0x000fc60007f3e0ff */
[----:B------:R-:W-:Y:S01]  /*1ad0*/  IMAD.X R23, RZ, RZ, R23, P3 ;  /* 0x000000ffff177224 */ /* 0x000fe200018e0617 */
[----:B------:R-:W-:Y:S01]  /*1ae0*/  IADD3.X R30, PT, PT, R30, -0x1, RZ, P1, !PT ;  /* 0xffffffff1e1e7810 */ /* 0x000fe20000ffe4ff */
[----:B0-----:R-:W-:-:S05]  /*1af0*/  IMAD.U32 R3, RZ, RZ, UR4 ;  /* 0x00000004ff037e24 */ /* 0x001fca000f8e00ff */
[----:B------:R-:W-:-:S04]  /*1b00*/  LOP3.LUT R2, R3, 0xfffffffe, RZ, 0xc0, !PT ;  /* 0xfffffffe03027812 */ /* 0x000fc800078ec0ff */
[----:B------:R-:W-:-:S04]  /*1b10*/  ISETP.NE.U32.AND P0, PT, R28, R2, PT ;  /* 0x000000021c00720c */ /* 0x000fc80003f05070 */
[----:B------:R-:W-:-:S13]  /*1b20*/  ISETP.NE.AND.EX P0, PT, R46, RZ, PT, P0 ;  /* 0x000000ff2e00720c */ /* 0x000fda0003f05300 */
[----:B------:R-:W-:Y:S05]  /*1b30*/  @P0 BRA `(.L_x_38) ;  /* 0xffffffe800500947 */ /* 0x000fea000383ffff */
[----:B------:R-:W-:Y:S05]  /*1b40*/  BSYNC.RECONVERGENT B0 ;  /* 0x0000000000007941 */ /* 0x000fea0003800200 */
.L_x_6:
[----:B------:R-:W-:Y:S01]  /*1b50*/  ISETP.NE.U32.AND P0, PT, R2, R0, PT ;  /* 0x000000000200720c */ /* 0x000fe20003f05070 */
[----:B------:R-:W-:Y:S01]  /*1b60*/  BSSY.RECONVERGENT B0, `(.L_x_39) ;  /* 0x00000b6000007945 */ /* 0x000fe20003800200 */
[----:B------:R-:W-:Y:S02]  /*1b70*/  LOP3.LUT R3, R3, 0x1, RZ, 0xc0, !PT ;  /* 0x0000000103037812 */ /* 0x000fe400078ec0ff */
[----:B------:R-:W-:-:S04]  /*1b80*/  ISETP.NE.AND.EX P0, PT, R11, R10, PT, P0 ;  /* 0x0000000a0b00720c */ /* 0x000fc80003f05300 */
[----:B------:R-:W-:-:S13]  /*1b90*/  ISETP.NE.U32.OR P0, PT, R3, 0x1, !P0 ;  /* 0x000000010300780c */ /* 0x000fda0004705470 */
[----:B------:R-:W-:Y:S05]  /*1ba0*/  @P0 BRA `(.L_x_40) ;  /* 0x0000000800c40947 */ /* 0x000fea0003800000 */
[----:B------:R-:W0:Y:S01]  /*1bb0*/  LDC.64 R4, c[0x0][0x388] ;  /* 0x0000e200ff047b82 */ /* 0x000e220000000a00 */
[----:B------:R-:W-:Y:S02]  /*1bc0*/  IMAD R17, R10, 0x18, RZ ;  /* 0x000000180a117824 */ /* 0x000fe400078e02ff */
[----:B------:R-:W-:Y:S02]  /*1bd0*/  IMAD R3, R11, 0x18, RZ ;  /* 0x000000180b037824 */ /* 0x000fe400078e02ff */
[----:B0-----:R-:W-:-:S04]  /*1be0*/  IMAD.WIDE.U32 R6, R0, 0x18, R4 ;  /* 0x0000001800067825 */ /* 0x001fc800078e0004 */
[----:B------:R-:W-:Y:S01]  /*1bf0*/  IMAD.WIDE.U32 R4, R2, 0x18, R4 ;  /* 0x0000001802047825 */ /* 0x000fe200078e0004 */
[----:B------:R-:W-:-:S03]  /*1c00*/  MOV R16, R6 ;  /* 0x0000000600107202 */ /* 0x000fc60000000f00 */
[----:B------:R-:W-:Y:S02]  /*1c10*/  IMAD.IADD R17, R7, 0x1, R17 ;  /* 0x0000000107117824 */ /* 0x000fe400078e0211 */
[----:B------:R-:W-:-:S03]  /*1c20*/  IMAD.IADD R5, R5, 0x1, R3 ;  /* 0x0000000105057824 */ /* 0x000fc600078e0203 */
[----:B------:R-:W2:Y:S04]  /*1c30*/  LDG.E.64 R28, desc[UR36][R16.64+0x8] ;  /* 0x00000824101c7981 */ /* 0x000ea8000c1e1b00 */
[----:B------:R-:W2:Y:S04]  /*1c40*/  LDG.E.64 R12, desc[UR36][R4.64+0x8] ;  /* 0x00000824040c7981 */ /* 0x000ea8000c1e1b00 */
[----:B------:R-:W3:Y:S04]  /*1c50*/  LDG.E.64 R6, desc[UR36][R16.64] ;  /* 0x0000002410067981 */ /* 0x000ee8000c1e1b00 */
[----:B------:R-:W3:Y:S04]  /*1c60*/  LDG.E.64 R8, desc[UR36][R4.64] ;  /* 0x0000002404087981 */ /* 0x000ee8000c1e1b00 */
[----:B------:R-:W4:Y:S04]  /*1c70*/  LDG.E.64 R22, desc[UR36][R16.64+0x10] ;  /* 0x0000102410167981 */ /* 0x000f28000c1e1b00 */
[----:B------:R0:W4:Y:S01]  /*1c80*/  LDG.E.64 R14, desc[UR36][R4.64+0x10] ;  /* 0x00001024040e7981 */ /* 0x000122000c1e1b00 */
[----:B------:R-:W-:Y:S01]  /*1c90*/  BSSY.RECONVERGENT B1, `(.L_x_41) ;  /* 0x0000022000017945 */ /* 0x000fe20003800200 */
[----:B0-----:R-:W-:-:S02]  /*1ca0*/  IMAD.MOV.U32 R4, RZ, RZ, 0x0 ;  /* 0x00000000ff047424 */ /* 0x001fc400078e00ff */
[----:B------:R-:W-:Y:S01]  /*1cb0*/  IMAD.MOV.U32 R5, RZ, RZ, 0x3fd80000 ;  /* 0x3fd80000ff057424 */ /* 0x000fe200078e00ff */
[----:B--2---:R-:W-:Y:S02]  /*1cc0*/  DADD R28, R28, -R12 ;  /* 0x000000001c1c7229 */ /* 0x004fe4000000080c */
[----:B---3--:R-:W-:-:S06]  /*1cd0*/  DADD R6, R6, -R8 ;  /* 0x0000000006067229 */ /* 0x008fcc0000000808 */
[----:B------:R-:W-:Y:S02]  /*1ce0*/  DMUL R8, R28, R28 ;  /* 0x0000001c1c087228 */ /* 0x000fe40000000000 */
[----:B----4-:R-:W-:-:S06]  /*1cf0*/  DADD R22, R22, -R14 ;  /* 0x0000000016167229 */ /* 0x010fcc000000080e */
[----:B------:R-:W-:-:S08]  /*1d00*/  DFMA R8, R6, R6, R8 ;  /* 0x000000060608722b */ /* 0x000fd00000000008 */
[----:B------:R-:W-:-:S06]  /*1d10*/  DFMA R14, R22, R22, R8 ;  /* 0x00000016160e722b */ /* 0x000fcc0000000008 */
[----:B------:R-:W0:Y:S04]  /*1d20*/  MUFU.RSQ64H R9, R15 ;  /* 0x0000000f00097308 */ /* 0x000e280000001c00 */
[----:B------:R-:W-:-:S05]  /*1d30*/  VIADD R8, R15, 0xfcb00000 ;  /* 0xfcb000000f087836 */ /* 0x000fca0000000000 */
[----:B------:R-:W-:Y:S01]  /*1d40*/  ISETP.GE.U32.AND P0, PT, R8, 0x7ca00000, PT ;  /* 0x7ca000000800780c */ /* 0x000fe20003f06070 */
[----:B0-----:R-:W-:-:S08]  /*1d50*/  DMUL R12, R8, R8 ;  /* 0x00000008080c7228 */ /* 0x001fd00000000000 */
[----:B------:R-:W-:-:S08]  /*1d60*/  DFMA R12, R14, -R12, 1 ;  /* 0x3ff000000e0c742b */ /* 0x000fd0000000080c */
[----:B------:R-:W-:Y:S02]  /*1d70*/  DFMA R4, R12, R4, 0.5 ;  /* 0x3fe000000c04742b */ /* 0x000fe40000000004 */
[----:B------:R-:W-:-:S08]  /*1d80*/  DMUL R12, R8, R12 ;  /* 0x0000000c080c7228 */ /* 0x000fd00000000000 */
[----:B------:R-:W-:-:S08]  /*1d90*/  DFMA R12, R4, R12, R8 ;  /* 0x0000000c040c722b */ /* 0x000fd00000000008 */
[----:B------:R-:W-:Y:S02]  /*1da0*/  DMUL R16, R14, R12 ;  /* 0x0000000c0e107228 */ /* 0x000fe40000000000 */
[----:B------:R-:W-:Y:S01]  /*1db0*/  VIADD R5, R13, 0xfff00000 ;  /* 0xfff000000d057836 */ /* 0x000fe20000000000 */
[----:B------:R-:W-:-:S05]  /*1dc0*/  MOV R4, R12 ;  /* 0x0000000c00047202 */ /* 0x000fca0000000f00 */
[----:B------:R-:W-:-:S08]  /*1dd0*/  DFMA R30, R16, -R16, R14 ;  /* 0x80000010101e722b */ /* 0x000fd0000000000e */
[----:B------:R-:W-:Y:S01]  /*1de0*/  DFMA R24, R30, R4, R16 ;  /* 0x000000041e18722b */ /* 0x000fe20000000010 */
[----:B------:R-:W-:Y:S10]  /*1df0*/  @!P0 BRA `(.L_x_42) ;  /* 0x00000000002c8947 */ /* 0x000ff40003800000 */
[----:B------:R-:W-:Y:S01]  /*1e00*/  IMAD.MOV.U32 R35, RZ, RZ, R12 ;  /* 0x000000ffff237224 */ /* 0x000fe200078e000c */
[----:B------:R-:W-:Y:S01]  /*1e10*/  MOV R38, R17 ;  /* 0x0000001100267202 */ /* 0x000fe20000000f00 */
[----:B------:R-:W-:Y:S01]  /*1e20*/  IMAD.MOV.U32 R9, RZ, RZ, R31 ;  /* 0x000000ffff097224 */ /* 0x000fe200078e001f */
[----:B------:R-:W-:Y:S01]  /*1e30*/  MOV R4, 0x1e90 ;  /* 0x00001e9000047802 */ /* 0x000fe20000000f00 */
[----:B------:R-:W-:Y:S02]  /*1e40*/  IMAD.MOV.U32 R34, RZ, RZ, R30 ;  /* 0x000000ffff227224 */ /* 0x000fe400078e001e */
[----:B------:R-:W-:Y:S02]  /*1e50*/  IMAD.MOV.U32 R31, RZ, RZ, R16 ;  /* 0x000000ffff1f7224 */ /* 0x000fe400078e0010 */
[----:B------:R-:W-:Y:S02]  /*1e60*/  IMAD.MOV.U32 R12, RZ, RZ, R14 ;  /* 0x000000ffff0c7224 */ /* 0x000fe400078e000e */
[----:B------:R-:W-:-:S07]  /*1e70*/  IMAD.MOV.U32 R13, RZ, RZ, R15 ;  /* 0x000000ffff0d7224 */ /* 0x000fce00078e000f */
[----:B------:R-:W-:Y:S05]  /*1e80*/  CALL.REL.NOINC `($__internal_1_$__cuda_sm20_dsqrt_rn_f64_mediumpath_v1) ;  /* 0x0000000c00dc7944 */ /* 0x000fea0003c00000 */
[----:B------:R-:W-:Y:S02]  /*1e90*/  IMAD.MOV.U32 R24, RZ, RZ, R34 ;  /* 0x000000ffff187224 */ /* 0x000fe400078e0022 */
[----:B------:R-:W-:-:S07]  /*1ea0*/  IMAD.MOV.U32 R25, RZ, RZ, R35 ;  /* 0x000000ffff197224 */ /* 0x000fce00078e0023 */
.L_x_42:
[----:B------:R-:W-:Y:S05]  /*1eb0*/  BSYNC.RECONVERGENT B1 ;  /* 0x0000000000017941 */ /* 0x000fea0003800200 */
.L_x_41:
[----:B------:R-:W0:Y:S02]  /*1ec0*/  LDCU.64 UR4, c[0x0][0x380] ;  /* 0x00007000ff0477ac */ /* 0x000e240008000a00 */
[----:B0-----:R-:W-:-:S04]  /*1ed0*/  LEA R16, P0, R2, UR4, 0x3 ;  /* 0x0000000402107c11 */ /* 0x001fc8000f8018ff */
[----:B------:R-:W-:-:S06]  /*1ee0*/  LEA.HI.X R17, R2, UR5, R11, 0x3, P0 ;  /* 0x0000000502117c11 */ /* 0x000fcc00080f1c0b */
[----:B------:R-:W5:Y:S01]  /*1ef0*/  LDG.E.64 R16, desc[UR36][R16.64] ;  /* 0x0000002410107981 */ /* 0x000f62000c1e1b00 */
[----:B------:R-:W-:Y:S01]  /*1f00*/  DADD R12, -RZ, |R24| ;  /* 0x00000000ff0c7229 */ /* 0x000fe20000000518 */
[----:B------:R-:W-:Y:S09]  /*1f10*/  BSSY.RECONVERGENT B1, `(.L_x_43) ;  /* 0x0000004000017945 */ /* 0x000ff20003800200 */
[----:B------:R-:W-:-:S02]  /*1f20*/  MOV R4, R12 ;  /* 0x0000000c00047202 */ /* 0x000fc40000000f00 */
[----:B------:R-:W-:-:S07]  /*1f30*/  MOV R12, 0x1f50 ;  /* 0x00001f50000c7802 */ /* 0x000fce0000000f00 */
[----:B-----5:R-:W-:Y:S05]  /*1f40*/  CALL.REL.NOINC `($_Z11propagationPdS_S_jd$__internal_accurate_pow) ;  /* 0x0000001000647944 */ /* 0x020fea0003c00000 */
[----:B------:R-:W-:Y:S05]  /*1f50*/  BSYNC.RECONVERGENT B1 ;  /* 0x0000000000017941 */ /* 0x000fea0003800200 */
.L_x_43:
        /* <DEDUP_REMOVED lines=15> */
.L_x_46:
[----:B------:R-:W-:-:S11]  /*2050*/  DADD R2, R24, 2 ;  /* 0x4000000018027429 */ /* 0x000fd60000000000 */
.L_x_45:
[----:B------:R-:W-:Y:S05]  /*2060*/  BSYNC.RECONVERGENT B1 ;  /* 0x0000000000017941 */ /* 0x000fea0003800200 */
.L_x_44:
[----:B------:R-:W-:Y:S01]  /*2070*/  DSETP.NEU.AND P0, PT, R24, 1, PT ;  /* 0x3ff000001800742a */ /* 0x000fe20003f0d000 */
[----:B------:R-:W-:Y:S01]  /*2080*/  UMOV UR4, 0x616dd9f1 ;  /* 0x616dd9f100047882 */ /* 0x000fe20000000000 */
[----:B------:R-:W-:Y:S01]  /*2090*/  UMOV UR5, 0x3dd25598 ;  /* 0x3dd2559800057882 */ /* 0x000fe20000000000 */
[----:B------:R-:W-:Y:S01]  /*20a0*/  BSSY.RECONVERGENT B2, `(.L_x_47) ;  /* 0x0000018000027945 */ /* 0x000fe20003800200 */
[----:B------:R-:W-:Y:S02]  /*20b0*/  DMUL R16, R16, -UR4 ;  /* 0x8000000410107c28 */ /* 0x000fe40008000000 */
[----:B------:R-:W-:Y:S02]  /*20c0*/  FSEL R5, R3, 1.875, P0 ;  /* 0x3ff0000003057808 */ /* 0x000fe40000000000 */
[----:B------:R-:W-:Y:S01]  /*20d0*/  FSEL R4, R2, RZ, P0 ;  /* 0x000000ff02047208 */ /* 0x000fe20000000000 */
[----:B------:R-:W-:Y:S01]  /*20e0*/  IMAD.MOV.U32 R2, RZ, RZ, 0x1 ;  /* 0x00000001ff027424 */ /* 0x000fe200078e00ff */
[----:B------:R-:W0:Y:S04]  /*20f0*/  MUFU.RCP64H R3, R5 ;  /* 0x0000000500037308 */ /* 0x000e280000001800 */
        /* <DEDUP_REMOVED lines=13> */
[----:B------:R-:W-:Y:S02]  /*21d0*/  MOV R13, R5 ;  /* 0x00000005000d7202 */ /* 0x000fe40000000f00 */
[----:B------:R-:W-:-:S07]  /*21e0*/  MOV R38, 0x2200 ;  /* 0x0000220000267802 */ /* 0x000fce0000000f00 */
[----:B------:R-:W-:Y:S05]  /*21f0*/  CALL.REL.NOINC `($__internal_0_$__cuda_sm20_div_rn_f64_full) ;  /* 0x0000000400887944 */ /* 0x000fea0003c00000 */
[----:B------:R-:W-:Y:S02]  /*2200*/  IMAD.MOV.U32 R2, RZ, RZ, R8 ;  /* 0x000000ffff027224 */ /* 0x000fe400078e0008 */
[----:B------:R-:W-:-:S07]  /*2210*/  IMAD.MOV.U32 R3, RZ, RZ, R9 ;  /* 0x000000ffff037224 */ /* 0x000fce00078e0009 */
.L_x_48:
[----:B------:R-:W-:Y:S05]  /*2220*/  BSYNC.RECONVERGENT B2 ;  /* 0x0000000000027941 */ /* 0x000fea0003800200 */
.L_x_47:
        /* <DEDUP_REMOVED lines=23> */
.L_x_50:
[----:B------:R-:W-:Y:S05]  /*23a0*/  BSYNC.RECONVERGENT B2 ;  /* 0x0000000000027941 */ /* 0x000fea0003800200 */
.L_x_49:
        /* <DEDUP_REMOVED lines=23> */
.L_x_52:
[----:B------:R-:W-:Y:S05]  /*2520*/  BSYNC.RECONVERGENT B2 ;  /* 0x0000000000027941 */ /* 0x000fea0003800200 */
.L_x_51:
        /* <DEDUP_REMOVED lines=21> */
.L_x_54:
[----:B------:R-:W-:Y:S05]  /*2680*/  BSYNC.RECONVERGENT B2 ;  /* 0x0000000000027941 */ /* 0x000fea0003800200 */
.L_x_53:
[-C--:B------:R-:W-:Y:S02]  /*2690*/  DFMA R18, R4, R2.reuse, R18 ;  /* 0x000000020412722b */ /* 0x080fe40000000012 */
[-C--:B------:R-:W-:Y:S02]  /*26a0*/  DFMA R20, R6, R2.reuse, R20 ;  /* 0x000000020614722b */ /* 0x080fe40000000014 */
[----:B------:R-:W-:-:S11]  /*26b0*/  DFMA R26, R8, R2, R26 ;  /* 0x00000002081a722b */ /* 0x000fd6000000001a */
.L_x_40:
[----:B------:R-:W-:Y:S05]  /*26c0*/  BSYNC.RECONVERGENT B0 ;  /* 0x0000000000007941 */ /* 0x000fea0003800200 */
.L_x_39:
[----:B------:R-:W0:Y:S01]  /*26d0*/  LDC.64 R2, c[0x0][0x390] ;  /* 0x0000e400ff027b82 */ /* 0x000e220000000a00 */
[----:B------:R-:W-:Y:S01]  /*26e0*/  IMAD R5, R10, 0x18, RZ ;  /* 0x000000180a057824 */ /* 0x000fe200078e02ff */
[----:B------:R-:W1:Y:S01]  /*26f0*/  LDCU.64 UR4, c[0x0][0x3a0] ;  /* 0x00007400ff0477ac */ /* 0x000e620008000a00 */
[----:B------:R-:W2:Y:S01]  /*2700*/  LDCU UR6, c[0x0][0x398] ;  /* 0x00007300ff0677ac */ /* 0x000ea20008000800 */
[----:B0-----:R-:W-:-:S04]  /*2710*/  IMAD.WIDE.U32 R2, R0, 0x18, R2 ;  /* 0x0000001800027825 */ /* 0x001fc800078e0002 */
[----:B------:R-:W-:-:S05]  /*2720*/  IMAD.IADD R3, R5, 0x1, R3 ;  /* 0x0000000105037824 */ /* 0x000fca00078e0203 */
[----:B------:R-:W1:Y:S04]  /*2730*/  LDG.E.64 R4, desc[UR36][R2.64] ;  /* 0x0000002402047981 */ /* 0x000e68000c1e1b00 */
[----:B------:R-:W3:Y:S04]  /*2740*/  LDG.E.64 R6, desc[UR36][R2.64+0x8] ;  /* 0x0000082402067981 */ /* 0x000ee8000c1e1b00 */
[----:B------:R-:W4:Y:S01]  /*2750*/  LDG.E.64 R8, desc[UR36][R2.64+0x10] ;  /* 0x0000102402087981 */ /* 0x000f22000c1e1b00 */
[----:B------:R-:W-:-:S05]  /*2760*/  IADD3 R0, P0, PT, R0, 0x1, RZ ;  /* 0x0000000100007810 */ /* 0x000fca0007f1e0ff */
[----:B------:R-:W-:Y:S01]  /*2770*/  IMAD.X R10, RZ, RZ, R10, P0 ;  /* 0x000000ffff0a7224 */ /* 0x000fe200000e060a */
[----:B--2---:R-:W-:-:S04]  /*2780*/  ISETP.NE.U32.AND P0, PT, R0, UR6, PT ;  /* 0x0000000600007c0c */ /* 0x004fc8000bf05070 */
[----:B------:R-:W-:Y:S01]  /*2790*/  ISETP.NE.AND.EX P0, PT, R10, RZ, PT, P0 ;  /* 0x000000ff0a00720c */ /* 0x000fe20003f05300 */
[----:B-1----:R-:W-:Y:S02]  /*27a0*/  DFMA R4, R18, UR4, R4 ;  /* 0x0000000412047c2b */ /* 0x002fe40008000004 */
[----:B---3--:R-:W-:-:S05]  /*27b0*/  DFMA R6, R20, UR4, R6 ;  /* 0x0000000414067c2b */ /* 0x008fca0008000006 */
[----:B------:R0:W-:Y:S01]  /*27c0*/  STG.E.64 desc[UR36][R2.64], R4 ;  /* 0x0000000402007986 */ /* 0x0001e2000c101b24 */
[----:B----4-:R-:W-:-:S03]  /*27d0*/  DFMA R8, R26, UR4, R8 ;  /* 0x000000041a087c2b */ /* 0x010fc60008000008 */
[----:B------:R0:W-:Y:S04]  /*27e0*/  STG.E.64 desc[UR36][R2.64+0x8], R6 ;  /* 0x0000080602007986 */ /* 0x0001e8000c101b24 */
[----:B------:R0:W-:Y:S01]  /*27f0*/  STG.E.64 desc[UR36][R2.64+0x10], R8 ;  /* 0x0000100802007986 */ /* 0x0001e2000c101b24 */
[----:B------:R-:W-:Y:S05]  /*2800*/  @P0 BRA `(.L_x_55) ;  /* 0xffffffd800bc0947 */ /* 0x000fea000383ffff */
[----:B------:R-:W-:Y:S05]  /*2810*/  EXIT ;  /* 0x000000000000794d */ /* 0x000fea0003800000 */
        .weak           $__internal_0_$__cuda_sm20_div_rn_f64_full
        .type           $__internal_0_$__cuda_sm20_div_rn_f64_full,@function
        .size           $__internal_0_$__cuda_sm20_div_rn_f64_full,($__internal_1_$__cuda_sm20_dsqrt_rn_f64_mediumpath_v1 - $__internal_0_$__cuda_sm20_div_rn_f64_full)
$__internal_0_$__cuda_sm20_div_rn_f64_full:
[C---:B------:R-:W-:Y:S01]  /*2820*/  FSETP.GEU.AND P0, PT, |R13|.reuse, 1.469367938527859385e-39, PT ;  /* 0x001000000d00780b */ /* 0x040fe20003f0e200 */
[----:B------:R-:W-:Y:S01]  /*2830*/  IMAD.MOV.U32 R9, RZ, RZ, R17 ;  /* 0x000000ffff097224 */ /* 0x000fe200078e0011 */
[----:B------:R-:W-:Y:S01]  /*2840*/  LOP3.LUT R14, R13, 0x800fffff, RZ, 0xc0, !PT ;  /* 0x800fffff0d0e7812 */ /* 0x000fe200078ec0ff */
[----:B------:R-:W-:Y:S01]  /*2850*/  IMAD.MOV.U32 R40, RZ, RZ, 0x1 ;  /* 0x00000001ff287424 */ /* 0x000fe200078e00ff */
[----:B------:R-:W-:Y:S01]  /*2860*/  MOV R8, R16 ;  /* 0x0000001000087202 */ /* 0x000fe20000000f00 */
[----:B------:R-:W-:Y:S01]  /*2870*/  IMAD.MOV.U32 R31, RZ, RZ, 0x1ca00000 ;  /* 0x1ca00000ff1f7424 */ /* 0x000fe200078e00ff */
[----:B------:R-:W-:Y:S01]  /*2880*/  LOP3.LUT R15, R14, 0x3ff00000, RZ, 0xfc, !PT ;  /* 0x3ff000000e0f7812 */ /* 0x000fe200078efcff */
[----:B------:R-:W-:Y:S01]  /*2890*/  IMAD.MOV.U32 R14, RZ, RZ, R12 ;  /* 0x000000ffff0e7224 */ /* 0x000fe200078e000c */
[C---:B------:R-:W-:Y:S01]  /*28a0*/  FSETP.GEU.AND P2, PT, |R9|.reuse, 1.469367938527859385e-39, PT ;  /* 0x001000000900780b */ /* 0x040fe20003f4e200 */
[----:B------:R-:W-:Y:S01]  /*28b0*/  BSSY.RECONVERGENT B1, `(.L_x_56) ;  /* 0x0000050000017945 */ /* 0x000fe20003800200 */
[----:B------:R-:W-:-:S02]  /*28c0*/  LOP3.LUT R39, R9, 0x7ff00000, RZ, 0xc0, !PT ;  /* 0x7ff0000009277812 */ /* 0x000fc400078ec0ff */
[----:B------:R-:W-:Y:S01]  /*28d0*/  LOP3.LUT R48, R13, 0x7ff00000, RZ, 0xc0, !PT ;  /* 0x7ff000000d307812 */ /* 0x000fe200078ec0ff */
[----:B------:R-:W-:Y:S02]  /*28e0*/  @!P0 DMUL R14, R12, 8.98846567431157953865e+307 ;  /* 0x7fe000000c0e8828 */ /* 0x000fe40000000000 */
[----:B------:R-:W-:Y:S01]  /*28f0*/  IMAD.MOV.U32 R47, RZ, RZ, R39 ;  /* 0x000000ffff2f7224 */ /* 0x000fe200078e0027 */
[----:B------:R-:W-:-:S03]  /*2900*/  ISETP.GE.U32.AND P1, PT, R39, R48, PT ;  /* 0x000000302700720c */ /* 0x000fc60003f26070 */
[----:B------:R-:W0:Y:S02]  /*2910*/  MUFU.RCP64H R41, R15 ;  /* 0x0000000f00297308 */ /* 0x000e240000001800 */
[----:B------:R-:W-:Y:S02]  /*2920*/  @!P2 LOP3.LUT R42, R13, 0x7ff00000, RZ, 0xc0, !PT ;  /* 0x7ff000000d2aa812 */ /* 0x000fe400078ec0ff */
[----:B------:R-:W-:Y:S02]  /*2930*/  @!P0 LOP3.LUT R48, R15, 0x7ff00000, RZ, 0xc0, !PT ;  /* 0x7ff000000f308812 */ /* 0x000fe400078ec0ff */
[----:B------:R-:W-:-:S03]  /*2940*/  @!P2 ISETP.GE.U32.AND P3, PT, R39, R42, PT ;  /* 0x0000002a2700a20c */ /* 0x000fc60003f66070 */
[----:B------:R-:W-:Y:S01]  /*2950*/  VIADD R50, R48, 0xffffffff ;  /* 0xffffffff30327836 */ /* 0x000fe20000000000 */
[----:B------:R-:W-:-:S04]  /*2960*/  @!P2 SEL R43, R31, 0x63400000, !P3 ;  /* 0x634000001f2ba807 */ /* 0x000fc80005800000 */
[----:B------:R-:W-:Y:S01]  /*2970*/  @!P2 LOP3.LUT R44, R43, 0x80000000, R9, 0xf8, !PT ;  /* 0x800000002b2ca812 */ /* 0x000fe200078ef809 */
[----:B0-----:R-:W-:-:S03]  /*2980*/  DFMA R16, R40, -R14, 1 ;  /* 0x3ff000002810742b */ /* 0x001fc6000000080e */
[----:B------:R-:W-:Y:S02]  /*2990*/  @!P2 LOP3.LUT R45, R44, 0x100000, RZ, 0xfc, !PT ;  /* 0x001000002c2da812 */ /* 0x000fe400078efcff */
[----:B------:R-:W-:-:S03]  /*29a0*/  @!P2 MOV R44, RZ ;  /* 0x000000ff002ca202 */ /* 0x000fc60000000f00 */
[----:B------:R-:W-:-:S08]  /*29b0*/  DFMA R16, R16, R16, R16 ;  /* 0x000000101010722b */ /* 0x000fd00000000010 */
[----:B------:R-:W-:Y:S01]  /*29c0*/  DFMA R40, R40, R16, R40 ;  /* 0x000000102828722b */ /* 0x000fe20000000028 */
[----:B------:R-:W-:Y:S01]  /*29d0*/  SEL R17, R31, 0x63400000, !P1 ;  /* 0x634000001f117807 */ /* 0x000fe20004800000 */
[----:B------:R-:W-:-:S03]  /*29e0*/  IMAD.MOV.U32 R16, RZ, RZ, R8 ;  /* 0x000000ffff107224 */ /* 0x000fc600078e0008 */
[----:B------:R-:W-:-:S03]  /*29f0*/  LOP3.LUT R17, R17, 0x800fffff, R9, 0xf8, !PT ;  /* 0x800fffff11117812 */ /* 0x000fc600078ef809 */
[----:B------:R-:W-:-:S03]  /*2a00*/  DFMA R42, R40, -R14, 1 ;  /* 0x3ff00000282a742b */ /* 0x000fc6000000080e */
[----:B------:R-:W-:-:S05]  /*2a10*/  @!P2 DFMA R16, R16, 2, -R44 ;  /* 0x400000001010a82b */ /* 0x000fca000000082c */
[----:B------:R-:W-:-:S05]  /*2a20*/  DFMA R42, R40, R42, R40 ;  /* 0x0000002a282a722b */ /* 0x000fca0000000028 */
[----:B------:R-:W-:-:S03]  /*2a30*/  @!P2 LOP3.LUT R47, R17, 0x7ff00000, RZ, 0xc0, !PT ;  /* 0x7ff00000112fa812 */ /* 0x000fc600078ec0ff */
[----:B------:R-:W-:Y:S02]  /*2a40*/  DMUL R40, R42, R16 ;  /* 0x000000102a287228 */ /* 0x000fe40000000000 */
[----:B------:R-:W-:-:S05]  /*2a50*/  VIADD R49, R47, 0xffffffff ;  /* 0xffffffff2f317836 */ /* 0x000fca0000000000 */
[----:B------:R-:W-:Y:S01]  /*2a60*/  ISETP.GT.U32.AND P0, PT, R49, 0x7feffffe, PT ;  /* 0x7feffffe3100780c */ /* 0x000fe20003f04070 */
[----:B------:R-:W-:-:S03]  /*2a70*/  DFMA R44, R40, -R14, R16 ;  /* 0x8000000e282c722b */ /* 0x000fc60000000010 */
[----:B------:R-:W-:-:S05]  /*2a80*/  ISETP.GT.U32.OR P0, PT, R50, 0x7feffffe, P0 ;  /* 0x7feffffe3200780c */ /* 0x000fca0000704470 */
[----:B------:R-:W-:-:S08]  /*2a90*/  DFMA R40, R42, R44, R40 ;  /* 0x0000002c2a28722b */ /* 0x000fd00000000028 */
[----:B------:R-:W-:Y:S05]  /*2aa0*/  @P0 BRA `(.L_x_57) ;  /* 0x00000000006c0947 */ /* 0x000fea0003800000 */
[----:B------:R-:W-:-:S04]  /*2ab0*/  LOP3.LUT R42, R13, 0x7ff00000, RZ, 0xc0, !PT ;  /* 0x7ff000000d2a7812 */ /* 0x000fc800078ec0ff */
[CC--:B------:R-:W-:Y:S02]  /*2ac0*/  VIADDMNMX R8, R39.reuse, -R42.reuse, 0xb9600000, !PT ;  /* 0xb960000027087446 */ /* 0x0c0fe4000780092a */
[----:B------:R-:W-:Y:S02]  /*2ad0*/  ISETP.GE.U32.AND P0, PT, R39, R42, PT ;  /* 0x0000002a2700720c */ /* 0x000fe40003f06070 */
[----:B------:R-:W-:Y:S02]  /*2ae0*/  VIMNMX R8, PT, PT, R8, 0x46a00000, PT ;  /* 0x46a0000008087848 */ /* 0x000fe40003fe0100 */
[----:B------:R-:W-:-:S05]  /*2af0*/  SEL R31, R31, 0x63400000, !P0 ;  /* 0x634000001f1f7807 */ /* 0x000fca0004000000 */
[----:B------:R-:W-:Y:S02]  /*2b00*/  IMAD.IADD R31, R8, 0x1, -R31 ;  /* 0x00000001081f7824 */ /* 0x000fe400078e0a1f */
[----:B------:R-:W-:-:S03]  /*2b10*/  IMAD.MOV.U32 R8, RZ, RZ, RZ ;  /* 0x000000ffff087224 */ /* 0x000fc600078e00ff */
[----:B------:R-:W-:-:S06]  /*2b20*/  IADD3 R9, PT, PT, R31, 0x7fe00000, RZ ;  /* 0x7fe000001f097810 */ /* 0x000fcc0007ffe0ff */
[----:B------:R-:W-:-:S10]  /*2b30*/  DMUL R42, R40, R8 ;  /* 0x00000008282a7228 */ /* 0x000fd40000000000 */
[----:B------:R-:W-:-:S13]  /*2b40*/  FSETP.GTU.AND P0, PT, |R43|, 1.469367938527859385e-39, PT ;  /* 0x001000002b00780b */ /* 0x000fda0003f0c200 */
[----:B------:R-:W-:Y:S05]  /*2b50*/  @P0 BRA `(.L_x_58) ;  /* 0x0000000000940947 */ /* 0x000fea0003800000 */
[----:B------:R-:W-:Y:S01]  /*2b60*/  DFMA R14, R40, -R14, R16 ;  /* 0x8000000e280e722b */ /* 0x000fe20000000010 */
[----:B------:R-:W-:-:S09]  /*2b70*/  IMAD.MOV.U32 R8, RZ, RZ, RZ ;  /* 0x000000ffff087224 */ /* 0x000fd200078e00ff */
[C---:B------:R-:W-:Y:S02]  /*2b80*/  FSETP.NEU.AND P0, PT, R15.reuse, RZ, PT ;  /* 0x000000ff0f00720b */ /* 0x040fe40003f0d000 */
[----:B------:R-:W-:-:S04]  /*2b90*/  LOP3.LUT R17, R15, 0x80000000, R13, 0x48, !PT ;  /* 0x800000000f117812 */ /* 0x000fc800078e480d */
[----:B------:R-:W-:-:S07]  /*2ba0*/  LOP3.LUT R9, R17, R9, RZ, 0xfc, !PT ;  /* 0x0000000911097212 */ /* 0x000fce00078efcff */
[----:B------:R-:W-:Y:S05]  /*2bb0*/  @!P0 BRA `(.L_x_58) ;  /* 0x00000000007c8947 */ /* 0x000fea0003800000 */
[----:B------:R-:W-:Y:S01]  /*2bc0*/  IMAD.MOV R13, RZ, RZ, -R31 ;  /* 0x000000ffff0d7224 */ /* 0x000fe200078e0a1f */
[----:B------:R-:W-:Y:S01]  /*2bd0*/  DMUL.RP R8, R40, R8 ;  /* 0x0000000828087228 */ /* 0x000fe20000008000 */
[----:B------:R-:W-:-:S06]  /*2be0*/  IMAD.MOV.U32 R12, RZ, RZ, RZ ;  /* 0x000000ffff0c7224 */ /* 0x000fcc00078e00ff */
[----:B------:R-:W-:-:S03]  /*2bf0*/  DFMA R12, R42, -R12, R40 ;  /* 0x8000000c2a0c722b */ /* 0x000fc60000000028 */
[----:B------:R-:W-:-:S03]  /*2c00*/  LOP3.LUT R17, R9, R17, RZ, 0x3c, !PT ;  /* 0x0000001109117212 */ /* 0x000fc600078e3cff */
[----:B------:R-:W-:-:S04]  /*2c10*/  IADD3 R12, PT, PT, -R31, -0x43300000, RZ ;  /* 0xbcd000001f0c7810 */ /* 0x000fc80007ffe1ff */
[----:B------:R-:W-:-:S04]  /*2c20*/  FSETP.NEU.AND P0, PT, |R13|, R12, PT ;  /* 0x0000000c0d00720b */ /* 0x000fc80003f0d200 */
[----:B------:R-:W-:Y:S02]  /*2c30*/  FSEL R42, R8, R42, !P0 ;  /* 0x0000002a082a7208 */ /* 0x000fe40004000000 */
[----:B------:R-:W-:Y:S01]  /*2c40*/  FSEL R43, R17, R43, !P0 ;  /* 0x0000002b112b7208 */ /* 0x000fe20004000000 */
[----:B------:R-:W-:Y:S06]  /*2c50*/  BRA `(.L_x_58) ;  /* 0x0000000000547947 */ /* 0x000fec0003800000 */
.L_x_57:
[----:B------:R-:W-:-:S14]  /*2c60*/  DSETP.NAN.AND P0, PT, R8, R8, PT ;  /* 0x000000080800722a */ /* 0x000fdc0003f08000 */
[----:B------:R-:W-:Y:S05]  /*2c70*/  @P0 BRA `(.L_x_59) ;  /* 0x0000000000440947 */ /* 0x000fea0003800000 */
[----:B------:R-:W-:-:S14]  /*2c80*/  DSETP.NAN.AND P0, PT, R12, R12, PT ;  /* 0x0000000c0c00722a */ /* 0x000fdc0003f08000 */
[----:B------:R-:W-:Y:S05]  /*2c90*/  @P0 BRA `(.L_x_60) ;  /* 0x0000000000300947 */ /* 0x000fea0003800000 */
[----:B------:R-:W-:Y:S01]  /*2ca0*/  ISETP.NE.AND P0, PT, R47, R48, PT ;  /* 0x000000302f00720c */ /* 0x000fe20003f05270 */
[----:B------:R-:W-:Y:S01]  /*2cb0*/  IMAD.MOV.U32 R43, RZ, RZ, -0x80000 ;  /* 0xfff80000ff2b7424 */ /* 0x000fe200078e00ff */
[----:B------:R-:W-:-:S11]  /*2cc0*/  MOV R42, 0x0 ;  /* 0x00000000002a7802 */ /* 0x000fd60000000f00 */
[----:B------:R-:W-:Y:S05]  /*2cd0*/  @!P0 BRA `(.L_x_58) ;  /* 0x0000000000348947 */ /* 0x000fea0003800000 */
[----:B------:R-:W-:Y:S02]  /*2ce0*/  ISETP.NE.AND P0, PT, R47, 0x7ff00000, PT ;  /* 0x7ff000002f00780c */ /* 0x000fe40003f05270 */
[----:B------:R-:W-:Y:S02]  /*2cf0*/  LOP3.LUT R43, R9, 0x80000000, R13, 0x48, !PT ;  /* 0x80000000092b7812 */ /* 0x000fe400078e480d */
[----:B------:R-:W-:-:S13]  /*2d00*/  ISETP.EQ.OR P0, PT, R48, RZ, !P0 ;  /* 0x000000ff3000720c */ /* 0x000fda0004702670 */
[----:B------:R-:W-:Y:S01]  /*2d10*/  @P0 LOP3.LUT R8, R43, 0x7ff00000, RZ, 0xfc, !PT ;  /* 0x7ff000002b080812 */ /* 0x000fe200078efcff */
[----:B------:R-:W-:Y:S02]  /*2d20*/  @!P0 IMAD.MOV.U32 R42, RZ, RZ, RZ ;  /* 0x000000ffff2a8224 */ /* 0x000fe400078e00ff */
[----:B------:R-:W-:Y:S02]  /*2d30*/  @P0 IMAD.MOV.U32 R42, RZ, RZ, RZ ;  /* 0x000000ffff2a0224 */ /* 0x000fe400078e00ff */
[----:B------:R-:W-:Y:S01]  /*2d40*/  @P0 IMAD.MOV.U32 R43, RZ, RZ, R8 ;  /* 0x000000ffff2b0224 */ /* 0x000fe200078e0008 */
[----:B------:R-:W-:Y:S06]  /*2d50*/  BRA `(.L_x_58) ;  /* 0x0000000000147947 */ /* 0x000fec0003800000 */
.L_x_60:
[----:B------:R-:W-:Y:S02]  /*2d60*/  LOP3.LUT R43, R13, 0x80000, RZ, 0xfc, !PT ;  /* 0x000800000d2b7812 */ /* 0x000fe400078efcff */
[----:B------:R-:W-:Y:S01]  /*2d70*/  MOV R42, R12 ;  /* 0x0000000c002a7202 */ /* 0x000fe20000000f00 */
[----:B------:R-:W-:Y:S06]  /*2d80*/  BRA `(.L_x_58) ;  /* 0x0000000000087947 */ /* 0x000fec0003800000 */
.L_x_59:
[----:B------:R-:W-:Y:S01]  /*2d90*/  LOP3.LUT R43, R9, 0x80000, RZ, 0xfc, !PT ;  /* 0x00080000092b7812 */ /* 0x000fe200078efcff */
[----:B------:R-:W-:-:S07]  /*2da0*/  IMAD.MOV.U32 R42, RZ, RZ, R8 ;  /* 0x000000ffff2a7224 */ /* 0x000fce00078e0008 */
.L_x_58:
[----:B------:R-:W-:Y:S05]  /*2db0*/  BSYNC.RECONVERGENT B1 ;  /* 0x0000000000017941 */ /* 0x000fea0003800200 */
.L_x_56:
[----:B------:R-:W-:Y:S01]  /*2dc0*/  MOV R39, 0x0 ;  /* 0x0000000000277802 */ /* 0x000fe20000000f00 */
[----:B------:R-:W-:Y:S02]  /*2dd0*/  IMAD.MOV.U32 R8, RZ, RZ, R42 ;  /* 0x000000ffff087224 */ /* 0x000fe400078e002a */
[----:B------:R-:W-:Y:S01]  /*2de0*/  IMAD.MOV.U32 R9, RZ, RZ, R43 ;  /* 0x000000ffff097224 */ /* 0x000fe200078e002b */
[----:B------:R-:W-:Y:S06]  /*2df0*/  RET.REL.NODEC R38 `(_Z11propagationPdS_S_jd) ;  /* 0xffffffd026807950 */ /* 0x000fec0003c3ffff */
        .weak           $__internal_1_$__cuda_sm20_dsqrt_rn_f64_mediumpath_v1
        .type           $__internal_1_$__cuda_sm20_dsqrt_rn_f64_mediumpath_v1,@function
        .size           $__internal_1_$__cuda_sm20_dsqrt_rn_f64_mediumpath_v1,($_Z11propagationPdS_S_jd$__internal_accurate_pow - $__internal_1_$__cuda_sm20_dsqrt_rn_f64_mediumpath_v1)
$__internal_1_$__cuda_sm20_dsqrt_rn_f64_mediumpath_v1:
[----:B------:R-:W-:Y:S01]  /*2e00*/  ISETP.GE.U32.AND P0, PT, R8, -0x3400000, PT ;  /* 0xfcc000000800780c */ /* 0x000fe20003f06070 */
[----:B------:R-:W-:Y:S01]  /*2e10*/  BSSY.RECONVERGENT B3, `(.L_x_61) ;  /* 0x0000028000037945 */ /* 0x000fe20003800200 */
[----:B------:R-:W-:Y:S01]  /*2e20*/  IMAD.MOV.U32 R8, RZ, RZ, R34 ;  /* 0x000000ffff087224 */ /* 0x000fe200078e0022 */
[----:B------:R-:W-:Y:S01]  /*2e30*/  MOV R34, R31 ;  /* 0x0000001f00227202 */ /* 0x000fe20000000f00 */
[----:B------:R-:W-:Y:S02]  /*2e40*/  IMAD.MOV.U32 R16, RZ, RZ, R35 ;  /* 0x000000ffff107224 */ /* 0x000fe400078e0023 */
[----:B------:R-:W-:Y:S02]  /*2e50*/  IMAD.MOV.U32 R17, RZ, RZ, R5 ;  /* 0x000000ffff117224 */ /* 0x000fe400078e0005 */
[----:B------:R-:W-:-:S05]  /*2e60*/  IMAD.MOV.U32 R35, RZ, RZ, R38 ;  /* 0x000000ffff237224 */ /* 0x000fca00078e0026 */
[----:B------:R-:W-:Y:S05]  /*2e70*/  @!P0 BRA `(.L_x_62) ;  /* 0x0000000000208947 */ /* 0x000fea0003800000 */
[----:B------:R-:W-:-:S10]  /*2e80*/  DFMA.RM R8, R8, R16, R34 ;  /* 0x000000100808722b */ /* 0x000fd40000004022 */
[----:B------:R-:W-:-:S05]  /*2e90*/  IADD3 R16, P0, PT, R8, 0x1, RZ ;  /* 0x0000000108107810 */ /* 0x000fca0007f1e0ff */
[----:B------:R-:W-:-:S06]  /*2ea0*/  IMAD.X R17, RZ, RZ, R9, P0 ;  /* 0x000000ffff117224 */ /* 0x000fcc00000e0609 */
[----:B------:R-:W-:-:S08]  /*2eb0*/  DFMA.RP R12, -R8, R16, R12 ;  /* 0x00000010080c722b */ /* 0x000fd0000000810c */
[----:B------:R-:W-:-:S06]  /*2ec0*/  DSETP.GT.AND P0, PT, R12, RZ, PT ;  /* 0x000000ff0c00722a */ /* 0x000fcc0003f04000 */
[----:B------:R-:W-:Y:S02]  /*2ed0*/  FSEL R8, R16, R8, P0 ;  /* 0x0000000810087208 */ /* 0x000fe40000000000 */
[----:B------:R-:W-:Y:S01]  /*2ee0*/  FSEL R9, R17, R9, P0 ;  /* 0x0000000911097208 */ /* 0x000fe20000000000 */
[----:B------:R-:W-:Y:S06]  /*2ef0*/  BRA `(.L_x_63) ;  /* 0x0000000000647947 */ /* 0x000fec0003800000 */
.L_x_62:
[----:B------:R-:W-:-:S14]  /*2f00*/  DSETP.NE.AND P0, PT, R12, RZ, PT ;  /* 0x000000ff0c00722a */ /* 0x000fdc0003f05000 */
[----:B------:R-:W-:Y:S05]  /*2f10*/  @!P0 BRA `(.L_x_64) ;  /* 0x0000000000588947 */ /* 0x000fea0003800000 */
[----:B------:R-:W-:-:S13]  /*2f20*/  ISETP.GE.AND P0, PT, R13, RZ, PT ;  /* 0x000000ff0d00720c */ /* 0x000fda0003f06270 */
[----:B------:R-:W-:Y:S01]  /*2f30*/  @!P0 IMAD.MOV.U32 R8, RZ, RZ, 0x0 ;  /* 0x00000000ff088424 */ /* 0x000fe200078e00ff */
[----:B------:R-:W-:Y:S01]  /*2f40*/  @!P0 MOV R9, 0xfff80000 ;  /* 0xfff8000000098802 */ /* 0x000fe20000000f00 */
[----:B------:R-:W-:Y:S06]  /*2f50*/  @!P0 BRA `(.L_x_63) ;  /* 0x00000000004c8947 */ /* 0x000fec0003800000 */
[----:B------:R-:W-:-:S13]  /*2f60*/  ISETP.GT.AND P0, PT, R13, 0x7fefffff, PT ;  /* 0x7fefffff0d00780c */ /* 0x000fda0003f04270 */
[----:B------:R-:W-:Y:S05]  /*2f70*/  @P0 BRA `(.L_x_64) ;  /* 0x0000000000400947 */ /* 0x000fea0003800000 */
[----:B------:R-:W-:Y:S01]  /*2f80*/  DMUL R8, R12, 8.11296384146066816958e+31 ;  /* 0x469000000c087828 */ /* 0x000fe20000000000 */
[----:B------:R-:W-:Y:S02]  /*2f90*/  IMAD.MOV.U32 R34, RZ, RZ, 0x0 ;  /* 0x00000000ff227424 */ /* 0x000fe400078e00ff */
[----:B------:R-:W-:Y:S02]  /*2fa0*/  IMAD.MOV.U32 R12, RZ, RZ, RZ ;  /* 0x000000ffff0c7224 */ /* 0x000fe400078e00ff */
[----:B------:R-:W-:Y:S01]  /*2fb0*/  IMAD.MOV.U32 R35, RZ, RZ, 0x3fd80000 ;  /* 0x3fd80000ff237424 */ /* 0x000fe200078e00ff */
[----:B------:R-:W0:Y:S03]  /*2fc0*/  MUFU.RSQ64H R13, R9 ;  /* 0x00000009000d7308 */ /* 0x000e260000001c00 */
[----:B0-----:R-:W-:-:S08]  /*2fd0*/  DMUL R16, R12, R12 ;  /* 0x0000000c0c107228 */ /* 0x001fd00000000000 */
[----:B------:R-:W-:-:S08]  /*2fe0*/  DFMA R16, R8, -R16, 1 ;  /* 0x3ff000000810742b */ /* 0x000fd00000000810 */
[----:B------:R-:W-:Y:S02]  /*2ff0*/  DFMA R34, R16, R34, 0.5 ;  /* 0x3fe000001022742b */ /* 0x000fe40000000022 */
[----:B------:R-:W-:-:S08]  /*3000*/  DMUL R16, R12, R16 ;  /* 0x000000100c107228 */ /* 0x000fd00000000000 */
[----:B------:R-:W-:-:S08]  /*3010*/  DFMA R16, R34, R16, R12 ;  /* 0x000000102210722b */ /* 0x000fd0000000000c */
[----:B------:R-:W-:Y:S02]  /*3020*/  DMUL R12, R8, R16 ;  /* 0x00000010080c7228 */ /* 0x000fe40000000000 */
[----:B------:R-:W-:-:S06]  /*3030*/  IADD3 R17, PT, PT, R17, -0x100000, RZ ;  /* 0xfff0000011117810 */ /* 0x000fcc0007ffe0ff */
[----:B------:R-:W-:-:S08]  /*3040*/  DFMA R34, R12, -R12, R8 ;  /* 0x8000000c0c22722b */ /* 0x000fd00000000008 */
[----:B------:R-:W-:-:S10]  /*3050*/  DFMA R8, R16, R34, R12 ;  /* 0x000000221008722b */ /* 0x000fd4000000000c */
[----:B------:R-:W-:Y:S01]  /*3060*/  VIADD R9, R9, 0xfcb00000 ;  /* 0xfcb0000009097836 */ /* 0x000fe20000000000 */
[----:B------:R-:W-:Y:S06]  /*3070*/  BRA `(.L_x_63) ;  /* 0x0000000000047947 */ /* 0x000fec0003800000 */
.L_x_64:
[----:B------:R-:W-:-:S11]  /*3080*/  DADD R8, R12, R12 ;  /* 0x000000000c087229 */ /* 0x000fd6000000000c */
.L_x_63:
[----:B------:R-:W-:Y:S05]  /*3090*/  BSYNC.RECONVERGENT B3 ;  /* 0x0000000000037941 */ /* 0x000fea0003800200 */
.L_x_61:
[----:B------:R-:W-:Y:S01]  /*30a0*/  MOV R5, 0x0 ;  /* 0x0000000000057802 */ /* 0x000fe20000000f00 */
[----:B------:R-:W-:Y:S02]  /*30b0*/  IMAD.MOV.U32 R34, RZ, RZ, R8 ;  /* 0x000000ffff227224 */ /* 0x000fe400078e0008 */
[----:B------:R-:W-:Y:S01]  /*30c0*/  IMAD.MOV.U32 R35, RZ, RZ, R9 ;  /* 0x000000ffff237224 */ /* 0x000fe200078e0009 */
[----:B------:R-:W-:Y:S06]  /*30d0*/  RET.REL.NODEC R4 `(_Z11propagationPdS_S_jd) ;  /* 0xffffffcc04c87950 */ /* 0x000fec0003c3ffff */
        .type           $_Z11propagationPdS_S_jd$__internal_accurate_pow,@function
        .size           $_Z11propagationPdS_S_jd$__internal_accurate_pow,(.L_x_69 - $_Z11propagationPdS_S_jd$__internal_accurate_pow)
$_Z11propagationPdS_S_jd$__internal_accurate_pow:
[----:B------:R-:W-:Y:S01]  /*30e0*/  ISETP.GT.U32.AND P0, PT, R13, 0xfffff, PT ;  /* 0x000fffff0d00780c */ /* 0x000fe20003f04070 */
[----:B------:R-:W-:Y:S01]  /*30f0*/  IMAD.MOV.U32 R2, RZ, RZ, R4 ;  /* 0x000000ffff027224 */ /* 0x000fe200078e0004 */
[----:B------:R-:W-:Y:S01]  /*3100*/  MOV R8, RZ ;  /* 0x000000ff00087202 */ /* 0x000fe20000000f00 */
[----:B------:R-:W-:Y:S01]  /*3110*/  IMAD.MOV.U32 R3, RZ, RZ, R13 ;  /* 0x000000ffff037224 */ /* 0x000fe200078e000d */
[----:B------:R-:W-:Y:S01]  /*3120*/  UMOV UR4, 0x7d2cafe2 ;  /* 0x7d2cafe200047882 */ /* 0x000fe20000000000 */
[----:B------:R-:W-:Y:S01]  /*3130*/  IMAD.MOV.U32 R42, RZ, RZ, 0x41ad3b5a ;  /* 0x41ad3b5aff2a7424 */ /* 0x000fe200078e00ff */
[----:B------:R-:W-:Y:S01]  /*3140*/  UMOV UR5, 0x3eb0f5ff ;  /* 0x3eb0f5ff00057882 */ /* 0x000fe20000000000 */
[----:B------:R-:W-:Y:S01]  /*3150*/  IMAD.MOV.U32 R43, RZ, RZ, 0x3ed0f5d2 ;  /* 0x3ed0f5d2ff2b7424 */ /* 0x000fe200078e00ff */
[----:B------:R-:W-:Y:S01]  /*3160*/  UMOV UR6, 0x3b39803f ;  /* 0x3b39803f00067882 */ /* 0x000fe20000000000 */
[----:B------:R-:W-:-:S04]  /*3170*/  UMOV UR7, 0x3c7abc9e ;  /* 0x3c7abc9e00077882 */ /* 0x000fc80000000000 */
[----:B------:R-:W-:Y:S01]  /*3180*/  @!P0 DMUL R44, R2, 1.80143985094819840000e+16 ;  /* 0x43500000022c8828 */ /* 0x000fe20000000000 */
[--C-:B------:R-:W-:Y:S01]  /*3190*/  IMAD.MOV.U32 R2, RZ, RZ, R13.reuse ;  /* 0x000000ffff027224 */ /* 0x100fe200078e000d */
[----:B------:R-:W-:-:S08]  /*31a0*/  SHF.R.U32.HI R13, RZ, 0x14, R13 ;  /* 0x00000014ff0d7819 */ /* 0x000fd0000001160d */
[----:B------:R-:W-:Y:S01]  /*31b0*/  @!P0 MOV R2, R45 ;  /* 0x0000002d00028202 */ /* 0x000fe20000000f00 */
[----:B------:R-:W-:Y:S01]  /*31c0*/  @!P0 IMAD.MOV.U32 R4, RZ, RZ, R44 ;  /* 0x000000ffff048224 */ /* 0x000fe200078e002c */
[----:B------:R-:W-:Y:S02]  /*31d0*/  @!P0 LEA.HI R13, R45, 0xffffffca, RZ, 0xc ;  /* 0xffffffca2d0d8811 */ /* 0x000fe400078f60ff */
[----:B------:R-:W-:-:S03]  /*31e0*/  LOP3.LUT R2, R2, 0x800fffff, RZ, 0xc0, !PT ;  /* 0x800fffff02027812 */ /* 0x000fc600078ec0ff */
[----:B------:R-:W-:Y:S01]  /*31f0*/  VIADD R31, R13, 0xfffffc01 ;  /* 0xfffffc010d1f7836 */ /* 0x000fe20000000000 */
[----:B------:R-:W-:-:S04]  /*3200*/  LOP3.LUT R5, R2, 0x3ff00000, RZ, 0xfc, !PT ;  /* 0x3ff0000002057812 */ /* 0x000fc800078efcff */
[----:B------:R-:W-:-:S13]  /*3210*/  ISETP.GE.U32.AND P1, PT, R5, 0x3ff6a09f, PT ;  /* 0x3ff6a09f0500780c */ /* 0x000fda0003f26070 */
[----:B------:R-:W-:Y:S02]  /*3220*/  @P1 VIADD R3, R5, 0xfff00000 ;  /* 0xfff0000005031836 */ /* 0x000fe40000000000 */
[----:B------:R-:W-:Y:S02]  /*3230*/  @P1 VIADD R31, R13, 0xfffffc02 ;  /* 0xfffffc020d1f1836 */ /* 0x000fe40000000000 */
[----:B------:R-:W-:-:S06]  /*3240*/  @P1 IMAD.MOV.U32 R5, RZ, RZ, R3 ;  /* 0x000000ffff051224 */ /* 0x000fcc00078e0003 */
[C---:B------:R-:W-:Y:S02]  /*3250*/  DADD R40, R4.reuse, 1 ;  /* 0x3ff0000004287429 */ /* 0x040fe40000000000 */
[----:B------:R-:W-:-:S04]  /*3260*/  DADD R4, R4, -1 ;  /* 0xbff0000004047429 */ /* 0x000fc80000000000 */
[----:B------:R-:W0:Y:S02]  /*3270*/  MUFU.RCP64H R9, R41 ;  /* 0x0000002900097308 */ /* 0x000e240000001800 */
[----:B0-----:R-:W-:-:S08]  /*3280*/  DFMA R2, -R40, R8, 1 ;  /* 0x3ff000002802742b */ /* 0x001fd00000000108 */
[----:B------:R-:W-:-:S08]  /*3290*/  DFMA R2, R2, R2, R2 ;  /* 0x000000020202722b */ /* 0x000fd00000000002 */
[----:B------:R-:W-:-:S08]  /*32a0*/  DFMA R8, R8, R2, R8 ;  /* 0x000000020808722b */ /* 0x000fd00000000008 */
[----:B------:R-:W-:-:S08]  /*32b0*/  DMUL R2, R4, R8 ;  /* 0x0000000804027228 */ /* 0x000fd00000000000 */
[----:B------:R-:W-:-:S08]  /*32c0*/  DFMA R2, R4, R8, R2 ;  /* 0x000000080402722b */ /* 0x000fd00000000002 */
[----:B------:R-:W-:-:S08]  /*32d0*/  DMUL R38, R2, R2 ;  /* 0x0000000202267228 */ /* 0x000fd00000000000 */
[----:B------:R-:W-:Y:S01]  /*32e0*/  DFMA R40, R38, UR4, R42 ;  /* 0x0000000426287c2b */ /* 0x000fe2000800002a */
[----:B------:R-:W-:Y:S01]  /*32f0*/  UMOV UR4, 0x75488a3f ;  /* 0x75488a3f00047882 */ /* 0x000fe20000000000 */
[----:B------:R-:W-:Y:S01]  /*3300*/  UMOV UR5, 0x3ef3b20a ;  /* 0x3ef3b20a00057882 */ /* 0x000fe20000000000 */
[----:B------:R-:W-:-:S05]  /*3310*/  DADD R42, R4, -R2 ;  /* 0x00000000042a7229 */ /* 0x000fca0000000802 */
[----:B------:R-:W-:Y:S01]  /*3320*/  DFMA R40, R38, R40, UR4 ;  /* 0x0000000426287e2b */ /* 0x000fe20008000028 */
[----:B------:R-:W-:Y:S01]  /*3330*/  UMOV UR4, 0xe4faecd5 ;  /* 0xe4faecd500047882 */ /* 0x000fe20000000000 */
[----:B------:R-:W-:Y:S01]  /*3340*/  UMOV UR5, 0x3f1745cd ;  /* 0x3f1745cd00057882 */ /* 0x000fe20000000000 */
[----:B------:R-:W-:-:S05]  /*3350*/  DADD R42, R42, R42 ;  /* 0x000000002a2a7229 */ /* 0x000fca000000002a */
[----:B------:R-:W-:Y:S01]  /*3360*/  DFMA R40, R38, R40, UR4 ;  /* 0x0000000426287e2b */ /* 0x000fe20008000028 */
[----:B------:R-:W-:Y:S01]  /*3370*/  UMOV UR4, 0x258a578b ;  /* 0x258a578b00047882 */ /* 0x000fe20000000000 */
[----:B------:R-:W-:Y:S01]  /*3380*/  UMOV UR5, 0x3f3c71c7 ;  /* 0x3f3c71c700057882 */ /* 0x000fe20000000000 */
[----:B------:R-:W-:-:S05]  /*3390*/  DFMA R42, R4, -R2, R42 ;  /* 0x80000002042a722b */ /* 0x000fca000000002a */
[----:B------:R-:W-:Y:S01]  /*33a0*/  DFMA R40, R38, R40, UR4 ;  /* 0x0000000426287e2b */ /* 0x000fe20008000028 */
[----:B------:R-:W-:Y:S01]  /*33b0*/  UMOV UR4, 0x9242b910 ;  /* 0x9242b91000047882 */ /* 0x000fe20000000000 */
[----:B------:R-:W-:Y:S01]  /*33c0*/  UMOV UR5, 0x3f624924 ;  /* 0x3f62492400057882 */ /* 0x000fe20000000000 */
[----:B------:R-:W-:Y:S02]  /*33d0*/  DMUL R8, R8, R42 ;  /* 0x0000002a08087228 */ /* 0x000fe40000000000 */
[----:B------:R-:W-:-:S03]  /*33e0*/  DMUL R42, R2, R2 ;  /* 0x00000002022a7228 */ /* 0x000fc60000000000 */
[----:B------:R-:W-:Y:S01]  /*33f0*/  DFMA R40, R38, R40, UR4 ;  /* 0x0000000426287e2b */ /* 0x000fe20008000028 */
[----:B------:R-:W-:Y:S01]  /*3400*/  UMOV UR4, 0x99999dfb ;  /* 0x99999dfb00047882 */ /* 0x000fe20000000000 */
[----:B------:R-:W-:-:S03]  /*3410*/  UMOV UR5, 0x3f899999 ;  /* 0x3f89999900057882 */ /* 0x000fc60000000000 */
[----:B------:R-:W-:Y:S01]  /*3420*/  VIADD R51, R9, 0x100000 ;  /* 0x0010000009337836 */ /* 0x000fe20000000000 */
[----:B------:R-:W-:Y:S02]  /*3430*/  MOV R50, R8 ;  /* 0x0000000800327202 */ /* 0x000fe40000000f00 */
[----:B------:R-:W-:Y:S01]  /*3440*/  DFMA R40, R38, R40, UR4 ;  /* 0x0000000426287e2b */ /* 0x000fe20008000028 */
[----:B------:R-:W-:Y:S01]  /*3450*/  UMOV UR4, 0x55555555 ;  /* 0x5555555500047882 */ /* 0x000fe20000000000 */
[----:B------:R-:W-:-:S06]  /*3460*/  UMOV UR5, 0x3fb55555 ;  /* 0x3fb5555500057882 */ /* 0x000fcc0000000000 */
[----:B------:R-:W-:-:S08]  /*3470*/  DFMA R4, R38, R40, UR4 ;  /* 0x0000000426047e2b */ /* 0x000fd00008000028 */
[----:B------:R-:W-:Y:S01]  /*3480*/  DADD R48, -R4, UR4 ;  /* 0x0000000404307e29 */ /* 0x000fe20008000100 */
[----:B------:R-:W-:Y:S01]  /*3490*/  UMOV UR4, 0xb9e7b0 ;  /* 0x00b9e7b000047882 */ /* 0x000fe20000000000 */
[----:B------:R-:W-:-:S06]  /*34a0*/  UMOV UR5, 0x3c46a4cb ;  /* 0x3c46a4cb00057882 */ /* 0x000fcc0000000000 */
[----:B------:R-:W-:Y:S02]  /*34b0*/  DFMA R40, R38, R40, R48 ;  /* 0x000000282628722b */ /* 0x000fe40000000030 */
[C---:B------:R-:W-:Y:S02]  /*34c0*/  DFMA R48, R2.reuse, R2, -R42 ;  /* 0x000000020230722b */ /* 0x040fe4000000082a */
[----:B------:R-:W-:-:S04]  /*34d0*/  DMUL R38, R2, R42 ;  /* 0x0000002a02267228 */ /* 0x000fc80000000000 */
[----:B------:R-:W-:Y:S01]  /*34e0*/  DADD R40, R40, -UR4 ;  /* 0x8000000428287e29 */ /* 0x000fe20008000000 */
[----:B------:R-:W-:Y:S01]  /*34f0*/  UMOV UR4, 0x80000000 ;  /* 0x8000000000047882 */ /* 0x000fe20000000000 */
[C---:B------:R-:W-:Y:S01]  /*3500*/  DFMA R48, R2.reuse, R50, R48 ;  /* 0x000000320230722b */ /* 0x040fe20000000030 */
[----:B------:R-:W-:Y:S01]  /*3510*/  UMOV UR5, 0x43300000 ;  /* 0x4330000000057882 */ /* 0x000fe20000000000 */
[----:B------:R-:W-:-:S08]  /*3520*/  DFMA R50, R2, R42, -R38 ;  /* 0x0000002a0232722b */ /* 0x000fd00000000826 */
[----:B------:R-:W-:Y:S02]  /*3530*/  DFMA R50, R8, R42, R50 ;  /* 0x0000002a0832722b */ /* 0x000fe40000000032 */
[----:B------:R-:W-:-:S06]  /*3540*/  DADD R42, R4, R40 ;  /* 0x00000000042a7229 */ /* 0x000fcc0000000028 */
[----:B------:R-:W-:Y:S02]  /*3550*/  DFMA R50, R2, R48, R50 ;  /* 0x000000300232722b */ /* 0x000fe40000000032 */
[----:B------:R-:W-:Y:S02]  /*3560*/  DMUL R48, R42, R38 ;  /* 0x000000262a307228 */ /* 0x000fe40000000000 */
[----:B------:R-:W-:-:S06]  /*3570*/  DADD R4, R4, -R42 ;  /* 0x0000000004047229 */ /* 0x000fcc000000082a */
[----:B------:R-:W-:Y:S02]  /*3580*/  DFMA R52, R42, R38, -R48 ;  /* 0x000000262a34722b */ /* 0x000fe40000000830 */
[----:B------:R-:W-:-:S06]  /*3590*/  DADD R4, R40, R4 ;  /* 0x0000000028047229 */ /* 0x000fcc0000000004 */
[----:B------:R-:W-:-:S08]  /*35a0*/  DFMA R50, R42, R50, R52 ;  /* 0x000000322a32722b */ /* 0x000fd00000000034 */
[----:B------:R-:W-:-:S08]  /*35b0*/  DFMA R50, R4, R38, R50 ;  /* 0x000000260432722b */ /* 0x000fd00000000032 */
[----:B------:R-:W-:-:S08]  /*35c0*/  DADD R38, R48, R50 ;  /* 0x0000000030267229 */ /* 0x000fd00000000032 */
[--C-:B------:R-:W-:Y:S02]  /*35d0*/  DADD R4, R2, R38.reuse ;  /* 0x0000000002047229 */ /* 0x100fe40000000026 */
[----:B------:R-:W-:-:S06]  /*35e0*/  DADD R48, R48, -R38 ;  /* 0x0000000030307229 */ /* 0x000fcc0000000826 */
[----:B------:R-:W-:Y:S02]  /*35f0*/  DADD R2, R2, -R4 ;  /* 0x0000000002027229 */ /* 0x000fe40000000804 */
[----:B------:R-:W-:-:S06]  /*3600*/  DADD R48, R50, R48 ;  /* 0x0000000032307229 */ /* 0x000fcc0000000030 */
[----:B------:R-:W-:-:S08]  /*3610*/  DADD R2, R38, R2 ;  /* 0x0000000026027229 */ /* 0x000fd00000000002 */
[----:B------:R-:W-:-:S08]  /*3620*/  DADD R2, R48, R2 ;  /* 0x0000000030027229 */ /* 0x000fd00000000002 */
[----:B------:R-:W-:Y:S01]  /*3630*/  DADD R2, R8, R2 ;  /* 0x0000000008027229 */ /* 0x000fe20000000002 */
[----:B------:R-:W-:Y:S01]  /*3640*/  LOP3.LUT R8, R31, 0x80000000, RZ, 0x3c, !PT ;  /* 0x800000001f087812 */ /* 0x000fe200078e3cff */
[----:B------:R-:W-:-:S06]  /*3650*/  IMAD.MOV.U32 R9, RZ, RZ, 0x43300000 ;  /* 0x43300000ff097424 */ /* 0x000fcc00078e00ff */
[----:B------:R-:W-:Y:S01]  /*3660*/  DADD R38, R8, -UR4 ;  /* 0x8000000408267e29 */ /* 0x000fe20008000000 */
[----:B------:R-:W-:Y:S01]  /*3670*/  UMOV UR4, 0xfefa39ef ;  /* 0xfefa39ef00047882 */ /* 0x000fe20000000000 */
[----:B------:R-:W-:Y:S01]  /*3680*/  DADD R8, R4, R2 ;  /* 0x0000000004087229 */ /* 0x000fe20000000002 */
[----:B------:R-:W-:-:S07]  /*3690*/  UMOV UR5, 0x3fe62e42 ;  /* 0x3fe62e4200057882 */ /* 0x000fce0000000000 */
[--C-:B------:R-:W-:Y:S02]  /*36a0*/  DFMA R40, R38, UR4, R8.reuse ;  /* 0x0000000426287c2b */ /* 0x100fe40008000008 */
[----:B------:R-:W-:-:S06]  /*36b0*/  DADD R4, R4, -R8 ;  /* 0x0000000004047229 */ /* 0x000fcc0000000808 */
[----:B------:R-:W-:Y:S02]  /*36c0*/  DFMA R42, R38, -UR4, R40 ;  /* 0x80000004262a7c2b */ /* 0x000fe40008000028 */
[----:B------:R-:W-:-:S06]  /*36d0*/  DADD R4, R2, R4 ;  /* 0x0000000002047229 */ /* 0x000fcc0000000004 */
[----:B------:R-:W-:-:S08]  /*36e0*/  DADD R42, -R8, R42 ;  /* 0x00000000082a7229 */ /* 0x000fd0000000012a */
[----:B------:R-:W-:-:S08]  /*36f0*/  DADD R4, R4, -R42 ;  /* 0x0000000004047229 */ /* 0x000fd0000000082a */
[----:B------:R-:W-:-:S08]  /*3700*/  DFMA R4, R38, UR6, R4 ;  /* 0x0000000626047c2b */ /* 0x000fd00008000004 */
[----:B------:R-:W-:-:S08]  /*3710*/  DADD R8, R40, R4 ;  /* 0x0000000028087229 */ /* 0x000fd00000000004 */
[----:B------:R-:W-:Y:S02]  /*3720*/  DADD R40, R40, -R8 ;  /* 0x0000000028287229 */ /* 0x000fe40000000808 */
[----:B------:R-:W-:-:S06]  /*3730*/  DMUL R2, R8, 2 ;  /* 0x4000000008027828 */ /* 0x000fcc0000000000 */
[----:B------:R-:W-:Y:S02]  /*3740*/  DADD R38, R4, R40 ;  /* 0x0000000004267229 */ /* 0x000fe40000000028 */
[----:B------:R-:W-:-:S08]  /*3750*/  DFMA R8, R8, 2, -R2 ;  /* 0x400000000808782b */ /* 0x000fd00000000802 */
[----:B------:R-:W-:Y:S01]  /*3760*/  DFMA R38, R38, 2, R8 ;  /* 0x400000002626782b */ /* 0x000fe20000000008 */
[----:B------:R-:W-:Y:S01]  /*3770*/  MOV R8, 0x652b82fe ;  /* 0x652b82fe00087802 */ /* 0x000fe20000000f00 */
[----:B------:R-:W-:-:S06]  /*3780*/  IMAD.MOV.U32 R9, RZ, RZ, 0x3ff71547 ;  /* 0x3ff71547ff097424 */ /* 0x000fcc00078e00ff */
[----:B------:R-:W-:-:S08]  /*3790*/  DADD R4, R2, R38 ;  /* 0x0000000002047229 */ /* 0x000fd00000000026 */
[----:B------:R-:W-:Y:S02]  /*37a0*/  DFMA R8, R4, R8, 6.75539944105574400000e+15 ;  /* 0x433800000408742b */ /* 0x000fe40000000008 */
[----:B------:R-:W-:Y:S01]  /*37b0*/  FSETP.GEU.AND P0, PT, |R5|, 4.1917929649353027344, PT ;  /* 0x4086232b0500780b */ /* 0x000fe20003f0e200 */
[----:B------:R-:W-:-:S05]  /*37c0*/  DADD R2, R2, -R4 ;  /* 0x0000000002027229 */ /* 0x000fca0000000804 */
[----:B------:R-:W-:-:S03]  /*37d0*/  DADD R40, R8, -6.75539944105574400000e+15 ;  /* 0xc338000008287429 */ /* 0x000fc60000000000 */
[----:B------:R-:W-:-:S05]  /*37e0*/  DADD R38, R38, R2 ;  /* 0x0000000026267229 */ /* 0x000fca0000000002 */
[----:B------:R-:W-:Y:S01]  /*37f0*/  DFMA R42, R40, -UR4, R4 ;  /* 0x80000004282a7c2b */ /* 0x000fe20008000004 */
[----:B------:R-:W-:Y:S01]  /*3800*/  UMOV UR4, 0x3b39803f ;  /* 0x3b39803f00047882 */ /* 0x000fe20000000000 */
[----:B------:R-:W-:-:S06]  /*3810*/  UMOV UR5, 0x3c7abc9e ;  /* 0x3c7abc9e00057882 */ /* 0x000fcc0000000000 */
[----:B------:R-:W-:Y:S01]  /*3820*/  DFMA R40, R40, -UR4, R42 ;  /* 0x8000000428287c2b */ /* 0x000fe2000800002a */
[----:B------:R-:W-:Y:S01]  /*3830*/  UMOV UR4, 0x69ce2bdf ;  /* 0x69ce2bdf00047882 */ /* 0x000fe20000000000 */
[----:B------:R-:W-:Y:S01]  /*3840*/  IMAD.MOV.U32 R42, RZ, RZ, -0x35dec16 ;  /* 0xfca213eaff2a7424 */ /* 0x000fe200078e00ff */
[----:B------:R-:W-:Y:S01]  /*3850*/  UMOV UR5, 0x3e5ade15 ;  /* 0x3e5ade1500057882 */ /* 0x000fe20000000000 */
[----:B------:R-:W-:-:S06]  /*3860*/  IMAD.MOV.U32 R43, RZ, RZ, 0x3e928af3 ;  /* 0x3e928af3ff2b7424 */ /* 0x000fcc00078e00ff */
[----:B------:R-:W-:Y:S01]  /*3870*/  DFMA R42, R40, UR4, R42 ;  /* 0x00000004282a7c2b */ /* 0x000fe2000800002a */
[----:B------:R-:W-:Y:S01]  /*3880*/  UMOV UR4, 0x62401315 ;  /* 0x6240131500047882 */ /* 0x000fe20000000000 */
[----:B------:R-:W-:-:S06]  /*3890*/  UMOV UR5, 0x3ec71dee ;  /* 0x3ec71dee00057882 */ /* 0x000fcc0000000000 */
[----:B------:R-:W-:Y:S01]  /*38a0*/  DFMA R42, R40, R42, UR4 ;  /* 0x00000004282a7e2b */ /* 0x000fe2000800002a */
        /* <DEDUP_REMOVED lines=20> */
[----:B------:R-:W-:-:S08]  /*39f0*/  DFMA R42, R40, R42, UR4 ;  /* 0x00000004282a7e2b */ /* 0x000fd0000800002a */
[----:B------:R-:W-:-:S08]  /*3a00*/  DFMA R42, R40, R42, 1 ;  /* 0x3ff00000282a742b */ /* 0x000fd0000000002a */
[----:B------:R-:W-:-:S10]  /*3a10*/  DFMA R42, R40, R42, 1 ;  /* 0x3ff00000282a742b */ /* 0x000fd4000000002a */
[----:B------:R-:W-:Y:S01]  /*3a20*/  LEA R3, R8, R43, 0x14 ;  /* 0x0000002b08037211 */ /* 0x000fe200078ea0ff */
[----:B------:R-:W-:Y:S01]  /*3a30*/  IMAD.MOV.U32 R2, RZ, RZ, R42 ;  /* 0x000000ffff027224 */ /* 0x000fe200078e002a */
[----:B------:R-:W-:Y:S06]  /*3a40*/  @!P0 BRA `(.L_x_65) ;  /* 0x0000000000348947 */ /* 0x000fec0003800000 */
[----:B------:R-:W-:Y:S01]  /*3a50*/  FSETP.GEU.AND P1, PT, |R5|, 4.2275390625, PT ;  /* 0x408748000500780b */ /* 0x000fe20003f2e200 */
[C---:B------:R-:W-:Y:S02]  /*3a60*/  DADD R40, R4.reuse, +INF ;  /* 0x7ff0000004287429 */ /* 0x040fe40000000000 */
[----:B------:R-:W-:-:S08]  /*3a70*/  DSETP.GEU.AND P0, PT, R4, RZ, PT ;  /* 0x000000ff0400722a */ /* 0x000fd00003f0e000 */
[----:B------:R-:W-:Y:S02]  /*3a80*/  FSEL R3, R41, RZ, P0 ;  /* 0x000000ff29037208 */ /* 0x000fe40000000000 */
[----:B------:R-:W-:Y:S02]  /*3a90*/  @!P1 LEA.HI R2, R8, R8, RZ, 0x1 ;  /* 0x0000000808029211 */ /* 0x000fe400078f08ff */
[----:B------:R-:W-:Y:S02]  /*3aa0*/  @!P1 MOV R4, R42 ;  /* 0x0000002a00049202 */ /* 0x000fe40000000f00 */
[----:B------:R-:W-:Y:S02]  /*3ab0*/  @!P1 SHF.R.S32.HI R5, RZ, 0x1, R2 ;  /* 0x00000001ff059819 */ /* 0x000fe40000011402 */
[----:B------:R-:W-:-:S03]  /*3ac0*/  FSEL R2, R40, RZ, P0 ;  /* 0x000000ff28027208 */ /* 0x000fc60000000000 */
[----:B------:R-:W-:Y:S02]  /*3ad0*/  @!P1 IMAD.IADD R8, R8, 0x1, -R5 ;  /* 0x0000000108089824 */ /* 0x000fe400078e0a05 */
[----:B------:R-:W-:-:S03]  /*3ae0*/  @!P1 IMAD R5, R5, 0x100000, R43 ;  /* 0x0010000005059824 */ /* 0x000fc600078e022b */
[----:B------:R-:W-:Y:S01]  /*3af0*/  @!P1 LEA R9, R8, 0x3ff00000, 0x14 ;  /* 0x3ff0000008099811 */ /* 0x000fe200078ea0ff */
[----:B------:R-:W-:-:S06]  /*3b00*/  @!P1 IMAD.MOV.U32 R8, RZ, RZ, RZ ;  /* 0x000000ffff089224 */ /* 0x000fcc00078e00ff */
[----:B------:R-:W-:-:S11]  /*3b10*/  @!P1 DMUL R2, R4, R8 ;  /* 0x0000000804029228 */ /* 0x000fd60000000000 */
.L_x_65:
[----:B------:R-:W-:Y:S01]  /*3b20*/  DFMA R4, R38, R2, R2 ;  /* 0x000000022604722b */ /* 0x000fe20000000002 */
[----:B------:R-:W-:Y:S01]  /*3b30*/  IMAD.MOV.U32 R13, RZ, RZ, 0x0 ;  /* 0x00000000ff0d7424 */ /* 0x000fe200078e00ff */
[----:B------:R-:W-:-:S08]  /*3b40*/  DSETP.NEU.AND P0, PT, |R2|, +INF , PT ;  /* 0x7ff000000200742a */ /* 0x000fd00003f0d200 */
[----:B------:R-:W-:Y:S02]  /*3b50*/  FSEL R4, R2, R4, !P0 ;  /* 0x0000000402047208 */ /* 0x000fe40004000000 */
[----:B------:R-:W-:Y:S01]  /*3b60*/  FSEL R5, R3, R5, !P0 ;  /* 0x0000000503057208 */ /* 0x000fe20004000000 */
[----:B------:R-:W-:Y:S06]  /*3b70*/  RET.REL.NODEC R12 `(_Z11propagationPdS_S_jd) ;  /* 0xffffffc40c207950 */ /* 0x000fec0003c3ffff */
.L_x_66:
        /* <DEDUP_REMOVED lines=16> */
.L_x_69:


//--------------------- .nv.global.init           --------------------------
	.section	.nv.global.init,"aw",@progbits
.nv.global.init:
	.type		$str,@object
	.size		$str,($str$1 - $str)
$str:
        /*0000*/ 	.byte	0x54, 0x68, 0x72, 0x65, 0x61, 0x64, 0x20, 0x69, 0x64, 0x3a, 0x20, 0x25, 0x75, 0x0a, 0x00
	.type		$str$1,@object
	.size		$str$1,(.L_1 - $str$1)
$str$1:
        /*000f*/ 	.byte	0x25, 0x6c, 0x66, 0x2c, 0x25, 0x6c, 0x66, 0x2c, 0x25, 0x6c, 0x66, 0x2c, 0x25, 0x6c, 0x66, 0x2c
        /*001f*/ 	.byte	0x25, 0x6c, 0x66, 0x2c, 0x25, 0x6c, 0x66, 0x2c, 0x25, 0x6c, 0x66, 0x20, 0x0a, 0x00
.L_1:


//--------------------- .nv.shared.reserved.0     --------------------------
	.section	.nv.shared.reserved.0,"aw",@nobits
	.weak		__nv_reservedSMEM_offset_0_alias
	.size		__nv_reservedSMEM_offset_0_alias, 0, 64
	.other		__nv_reservedSMEM_offset_0_alias,@"STO_CUDA_RESERVED_SHARED STV_DEFAULT"
__nv_reservedSMEM_offset_0_alias:
	.zero		0
	.zero		64


//--------------------- .nv.constant0._Z16update_positionsPdS_jd --------------------------
	.section	.nv.constant0._Z16update_positionsPdS_jd,"a",@progbits
	.sectionflags	@""
	.align	4
.nv.constant0._Z16update_positionsPdS_jd:
	.zero		928


//--------------------- .nv.constant0._Z11propagationPdS_S_jd --------------------------
	.section	.nv.constant0._Z11propagationPdS_S_jd,"a",@progbits
	.sectionflags	@""
	.align	4
.nv.constant0._Z11propagationPdS_S_jd:
	.zero		936


//--------------------- SYMBOLS --------------------------

	.type		.nv.reservedSmem.offset0,@object
	.size		.nv.reservedSmem.offset0,0x4
	.type		vprintf,@function
